	.target	sm_100a

	.elftype	@"ET_EXEC"


//--------------------- .note.nv.tkinfo           --------------------------
	.section	.note.nv.tkinfo,"",@"SHT_NOTE"
	.sectionflags	@"SHF_NOTE_NV_TKINFO"
	.tkinfo
        /*0018*/ 	.word	0x00000002
        /*0030*/ 	.string	""
        /*0030*/ 	.string	"ptxas"
        /*0030*/ 	.string	"Cuda compilation tools, release 13.0, V13.0.88"
        /*0030*/ 	.string	"Build cuda_13.0.r13.0/compiler.36424714_0"
        /*0030*/ 	.string	"-arch sm_100a -m 64 "



//--------------------- .note.nv.cuinfo           --------------------------
	.section	.note.nv.cuinfo,"",@"SHT_NOTE"
	.sectionflags	@"SHF_NOTE_NV_CUINFO"
        /*0018*/ 	.short	0x0002
        /*001a*/ 	.short	0x0064
        /*001c*/ 	.short	0x0082
	.zero		2


//--------------------- .nv.info                  --------------------------
	.section	.nv.info,"",@"SHT_CUDA_INFO"
	.align	4


	//----- nvinfo : EIATTR_REGCOUNT
	.align		4
        /*0000*/ 	.byte	0x04, 0x2f
        /*0002*/ 	.short	(.L_19 - .L_18)
	.align		4
.L_18:
        /*0004*/ 	.word	index@(_ZN7cutlass13device_kernelINS_4gemm6kernel13GemmUniversalIN4cute5tupleIJiiiiEEENS1_10collective13CollectiveMmaINS1_35MainloopSm100TmaUmmaWarpSpecializedILi8ELi2ELi4ENS5_IJNS4_1CILi2EEENSA_ILi1EEESC_EEEEENS5_IJNSA_ILi256EEENSA_ILi128EEENSA_ILi64EEEEEENS_10bfloat16_tENS5_IJlSC_lEEESJ_SK_NS4_8TiledMMAINS4_8MMA_AtomIJNS4_26SM100_MMA_F16BF16_2x1SM_SSISJ_SJ_fLi256ELi128ELNS4_4UMMA5MajorE0ELSP_0ELNSO_7ScaleInE0ELSQ_0EEEEEENS4_6LayoutINS5_IJSC_SC_SC_EEENS5_IJNSA_ILi0EEESV_SV_EEEEENS5_IJNS4_10UnderscoreESY_SY_EEEEENS4_18SM100_TMA_2SM_LOADENS4_14ComposedLayoutINS4_7SwizzleILi3ELi4ELi3EEENS4_18smem_ptr_flag_bitsILi16EEENST_INS5_IJNSA_ILi8EEESH_EEENS5_IJSH_SC_EEEEEEEvNS4_8identityES11_S1B_vS1C_EENS_8epilogue10collective18CollectiveEpilogueINS1E_23Sm100TmaWarpSpecializedILi4ELi2ELi32ELb1ELb0EEEJNS5_IJSG_SG_SH_EEENS5_IJNST_ISG_SC_EENST_INSA_ILi32EEESC_EEEEESJ_SK_SJ_SK_NS1E_6fusion15FusionCallbacksIS1I_NS1O_17LinearCombinationISJ_fSJ_fLNS_15FloatRoundStyleE2EEES1J_S1N_JEEENS4_5SM1004TMEM4LOAD26SM100_TMEM_LOAD_32dp32b32xENS4_13SM90_TMA_LOADENS12_INS13_ILi2ELi4ELi3EEES16_NST_INS5_IJS17_S1L_EEENS5_IJS1L_SC_EEEEEEENS4_39AutoVectorizingCopyWithAssumedAlignmentILi128EEENS4_14SM90_TMA_STOREES23_S25_S25_EEEvvEEEEvNT_6ParamsE)
        /*0008*/ 	.word	0x00000073


	//----- nvinfo : EIATTR_FRAME_SIZE
	.align		4
.L_19:
        /*000c*/ 	.byte	0x04, 0x11
        /*000e*/ 	.short	(.L_21 - .L_20)
	.align		4
.L_20:
        /*0010*/ 	.word	index@($__internal_2_$__cuda_sm10x_tcgen05_guardrail_trap_unallocated_columns_being_dealloced)
        /*0014*/ 	.word	0x00000000


	//----- nvinfo : EIATTR_FRAME_SIZE
	.align		4
.L_21:
        /*0018*/ 	.byte	0x04, 0x11
        /*001a*/ 	.short	(.L_23 - .L_22)
	.align		4
.L_22:
        /*001c*/ 	.word	index@($__internal_1_$__cuda_sm10x_tcgen05_guardrail_trap_phase_invalid_during_alloc)
        /*0020*/ 	.word	0x00000000


	//----- nvinfo : EIATTR_FRAME_SIZE
	.align		4
.L_23:
        /*0024*/ 	.byte	0x04, 0x11
        /*0026*/ 	.short	(.L_25 - .L_24)
	.align		4
.L_24:
        /*0028*/ 	.word	index@($__internal_0_$__cuda_sm10x_tcgen05_guardrail_trap_col_being_dealloced_not_returned_by_alloc)
        /*002c*/ 	.word	0x00000000


	//----- nvinfo : EIATTR_FRAME_SIZE
	.align		4
.L_25:
        /*0030*/ 	.byte	0x04, 0x11
        /*0032*/ 	.short	(.L_27 - .L_26)
	.align		4
.L_26:
        /*0034*/ 	.word	index@(_ZN7cutlass13device_kernelINS_4gemm6kernel13GemmUniversalIN4cute5tupleIJiiiiEEENS1_10collective13CollectiveMmaINS1_35MainloopSm100TmaUmmaWarpSpecializedILi8ELi2ELi4ENS5_IJNS4_1CILi2EEENSA_ILi1EEESC_EEEEENS5_IJNSA_ILi256EEENSA_ILi128EEENSA_ILi64EEEEEENS_10bfloat16_tENS5_IJlSC_lEEESJ_SK_NS4_8TiledMMAINS4_8MMA_AtomIJNS4_26SM100_MMA_F16BF16_2x1SM_SSISJ_SJ_fLi256ELi128ELNS4_4UMMA5MajorE0ELSP_0ELNSO_7ScaleInE0ELSQ_0EEEEEENS4_6LayoutINS5_IJSC_SC_SC_EEENS5_IJNSA_ILi0EEESV_SV_EEEEENS5_IJNS4_10UnderscoreESY_SY_EEEEENS4_18SM100_TMA_2SM_LOADENS4_14ComposedLayoutINS4_7SwizzleILi3ELi4ELi3EEENS4_18smem_ptr_flag_bitsILi16EEENST_INS5_IJNSA_ILi8EEESH_EEENS5_IJSH_SC_EEEEEEEvNS4_8identityES11_S1B_vS1C_EENS_8epilogue10collective18CollectiveEpilogueINS1E_23Sm100TmaWarpSpecializedILi4ELi2ELi32ELb1ELb0EEEJNS5_IJSG_SG_SH_EEENS5_IJNST_ISG_SC_EENST_INSA_ILi32EEESC_EEEEESJ_SK_SJ_SK_NS1E_6fusion15FusionCallbacksIS1I_NS1O_17LinearCombinationISJ_fSJ_fLNS_15FloatRoundStyleE2EEES1J_S1N_JEEENS4_5SM1004TMEM4LOAD26SM100_TMEM_LOAD_32dp32b32xENS4_13SM90_TMA_LOADENS12_INS13_ILi2ELi4ELi3EEES16_NST_INS5_IJS17_S1L_EEENS5_IJS1L_SC_EEEEEEENS4_39AutoVectorizingCopyWithAssumedAlignmentILi128EEENS4_14SM90_TMA_STOREES23_S25_S25_EEEvvEEEEvNT_6ParamsE)
        /*0038*/ 	.word	0x00000000


	//----- nvinfo : EIATTR_MIN_STACK_SIZE
	.align		4
.L_27:
        /*003c*/ 	.byte	0x04, 0x12
        /*003e*/ 	.short	(.L_29 - .L_28)
	.align		4
.L_28:
        /*0040*/ 	.word	index@(_ZN7cutlass13device_kernelINS_4gemm6kernel13GemmUniversalIN4cute5tupleIJiiiiEEENS1_10collective13CollectiveMmaINS1_35MainloopSm100TmaUmmaWarpSpecializedILi8ELi2ELi4ENS5_IJNS4_1CILi2EEENSA_ILi1EEESC_EEEEENS5_IJNSA_ILi256EEENSA_ILi128EEENSA_ILi64EEEEEENS_10bfloat16_tENS5_IJlSC_lEEESJ_SK_NS4_8TiledMMAINS4_8MMA_AtomIJNS4_26SM100_MMA_F16BF16_2x1SM_SSISJ_SJ_fLi256ELi128ELNS4_4UMMA5MajorE0ELSP_0ELNSO_7ScaleInE0ELSQ_0EEEEEENS4_6LayoutINS5_IJSC_SC_SC_EEENS5_IJNSA_ILi0EEESV_SV_EEEEENS5_IJNS4_10UnderscoreESY_SY_EEEEENS4_18SM100_TMA_2SM_LOADENS4_14ComposedLayoutINS4_7SwizzleILi3ELi4ELi3EEENS4_18smem_ptr_flag_bitsILi16EEENST_INS5_IJNSA_ILi8EEESH_EEENS5_IJSH_SC_EEEEEEEvNS4_8identityES11_S1B_vS1C_EENS_8epilogue10collective18CollectiveEpilogueINS1E_23Sm100TmaWarpSpecializedILi4ELi2ELi32ELb1ELb0EEEJNS5_IJSG_SG_SH_EEENS5_IJNST_ISG_SC_EENST_INSA_ILi32EEESC_EEEEESJ_SK_SJ_SK_NS1E_6fusion15FusionCallbacksIS1I_NS1O_17LinearCombinationISJ_fSJ_fLNS_15FloatRoundStyleE2EEES1J_S1N_JEEENS4_5SM1004TMEM4LOAD26SM100_TMEM_LOAD_32dp32b32xENS4_13SM90_TMA_LOADENS12_INS13_ILi2ELi4ELi3EEES16_NST_INS5_IJS17_S1L_EEENS5_IJS1L_SC_EEEEEEENS4_39AutoVectorizingCopyWithAssumedAlignmentILi128EEENS4_14SM90_TMA_STOREES23_S25_S25_EEEvvEEEEvNT_6ParamsE)
        /*0044*/ 	.word	0x00000000
.L_29:


//--------------------- .nv.compat                --------------------------
	.section	.nv.compat,"",@"SHT_CUDA_COMPAT_INFO"
	.align	4
        /*0000*/ 	.byte	0x02, 0x09, 0x01, 0x00, 0x02, 0x02, 0x02, 0x00, 0x02, 0x05, 0x05, 0x00, 0x03, 0x07, 0x01, 0x01
        /*0010*/ 	.byte	0x02, 0x03, 0x01, 0x00, 0x02, 0x06, 0x01, 0x00, 0x04, 0x0b, 0x08, 0x00, 0x09, 0x00, 0x00, 0x00
        /*0020*/ 	.byte	0x00, 0x00, 0x00, 0x00


//--------------------- .nv.info._ZN7cutlass13device_kernelINS_4gemm6kernel13GemmUniversalIN4cute5tupleIJiiiiEEENS1_10collective13CollectiveMmaINS1_35MainloopSm100TmaUmmaWarpSpecializedILi8ELi2ELi4ENS5_IJNS4_1CILi2EEENSA_ILi1EEESC_EEEEENS5_IJNSA_ILi256EEENSA_ILi128EEENSA_ILi64EEEEEENS_10bfloat16_tENS5_IJlSC_lEEESJ_SK_NS4_8TiledMMAINS4_8MMA_AtomIJNS4_26SM100_MMA_F16BF16_2x1SM_SSISJ_SJ_fLi256ELi128ELNS4_4UMMA5MajorE0ELSP_0ELNSO_7ScaleInE0ELSQ_0EEEEEENS4_6LayoutINS5_IJSC_SC_SC_EEENS5_IJNSA_ILi0EEESV_SV_EEEEENS5_IJNS4_10UnderscoreESY_SY_EEEEENS4_18SM100_TMA_2SM_LOADENS4_14ComposedLayoutINS4_7SwizzleILi3ELi4ELi3EEENS4_18smem_ptr_flag_bitsILi16EEENST_INS5_IJNSA_ILi8EEESH_EEENS5_IJSH_SC_EEEEEEEvNS4_8identityES11_S1B_vS1C_EENS_8epilogue10collective18CollectiveEpilogueINS1E_23Sm100TmaWarpSpecializedILi4ELi2ELi32ELb1ELb0EEEJNS5_IJSG_SG_SH_EEENS5_IJNST_ISG_SC_EENST_INSA_ILi32EEESC_EEEEESJ_SK_SJ_SK_NS1E_6fusion15FusionCallbacksIS1I_NS1O_17LinearCombinationISJ_fSJ_fLNS_15FloatRoundStyleE2EEES1J_S1N_JEEENS4_5SM1004TMEM4LOAD26SM100_TMEM_LOAD_32dp32b32xENS4_13SM90_TMA_LOADENS12_INS13_ILi2ELi4ELi3EEES16_NST_INS5_IJS17_S1L_EEENS5_IJS1L_SC_EEEEEEENS4_39AutoVectorizingCopyWithAssumedAlignmentILi128EEENS4_14SM90_TMA_STOREES23_S25_S25_EEEvvEEEEvNT_6ParamsE --------------------------
	.section	.nv.info._ZN7cutlass13device_kernelINS_4gemm6kernel13GemmUniversalIN4cute5tupleIJiiiiEEENS1_10collective13CollectiveMmaINS1_35MainloopSm100TmaUmmaWarpSpecializedILi8ELi2ELi4ENS5_IJNS4_1CILi2EEENSA_ILi1EEESC_EEEEENS5_IJNSA_ILi256EEENSA_ILi128EEENSA_ILi64EEEEEENS_10bfloat16_tENS5_IJlSC_lEEESJ_SK_NS4_8TiledMMAINS4_8MMA_AtomIJNS4_26SM100_MMA_F16BF16_2x1SM_SSISJ_SJ_fLi256ELi128ELNS4_4UMMA5MajorE0ELSP_0ELNSO_7ScaleInE0ELSQ_0EEEEEENS4_6LayoutINS5_IJSC_SC_SC_EEENS5_IJNSA_ILi0EEESV_SV_EEEEENS5_IJNS4_10UnderscoreESY_SY_EEEEENS4_18SM100_TMA_2SM_LOADENS4_14ComposedLayoutINS4_7SwizzleILi3ELi4ELi3EEENS4_18smem_ptr_flag_bitsILi16EEENST_INS5_IJNSA_ILi8EEESH_EEENS5_IJSH_SC_EEEEEEEvNS4_8identityES11_S1B_vS1C_EENS_8epilogue10collective18CollectiveEpilogueINS1E_23Sm100TmaWarpSpecializedILi4ELi2ELi32ELb1ELb0EEEJNS5_IJSG_SG_SH_EEENS5_IJNST_ISG_SC_EENST_INSA_ILi32EEESC_EEEEESJ_SK_SJ_SK_NS1E_6fusion15FusionCallbacksIS1I_NS1O_17LinearCombinationISJ_fSJ_fLNS_15FloatRoundStyleE2EEES1J_S1N_JEEENS4_5SM1004TMEM4LOAD26SM100_TMEM_LOAD_32dp32b32xENS4_13SM90_TMA_LOADENS12_INS13_ILi2ELi4ELi3EEES16_NST_INS5_IJS17_S1L_EEENS5_IJS1L_SC_EEEEEEENS4_39AutoVectorizingCopyWithAssumedAlignmentILi128EEENS4_14SM90_TMA_STOREES23_S25_S25_EEEvvEEEEvNT_6ParamsE,"",@"SHT_CUDA_INFO"
	.sectionflags	@""
	.align	4


	//----- nvinfo : EIATTR_CUDA_API_VERSION
	.align		4
        /*0000*/ 	.byte	0x04, 0x37
        /*0002*/ 	.short	(.L_31 - .L_30)
.L_30:
        /*0004*/ 	.word	0x00000082


	//----- nvinfo : EIATTR_KPARAM_INFO
	.align		4
.L_31:
        /*0008*/ 	.byte	0x04, 0x17
        /*000a*/ 	.short	(.L_33 - .L_32)
.L_32:
        /*000c*/ 	.word	0x00000000
        /*0010*/ 	.short	0x0000
        /*0012*/ 	.short	0x0000
        /*0014*/ 	.byte	0x00, 0xf0, 0x01, 0x20


	//----- nvinfo : EIATTR_AT_ENTRY_FRAGMENTS
	.align		4
.L_33:
        /*0018*/ 	.byte	0x04, 0x4f
        /*001a*/ 	.short	(.L_35 - .L_34)


	//   ....[0]....
.L_34:
        /*001c*/ 	.word	0x00000007


	//----- nvinfo : EIATTR_RESERVED_SMEM_USED
	.align		4
.L_35:
        /*0020*/ 	.byte	0x01, 0x41
	.zero		2


	//----- nvinfo : EIATTR_SPARSE_MMA_MASK
	.align		4
        /*0024*/ 	.byte	0x03, 0x50
        /*0026*/ 	.short	0x0000


	//----- nvinfo : EIATTR_TCGEN05_2CTA_USED
	.align		4
        /*0028*/ 	.byte	0x01, 0x52
	.zero		2


	//----- nvinfo : EIATTR_MAXREG_COUNT
	.align		4
        /*002c*/ 	.byte	0x03, 0x1b
        /*002e*/ 	.short	0x00ff


	//----- nvinfo : EIATTR_NUM_BARRIERS
	.align		4
        /*0030*/ 	.byte	0x02, 0x4c
        /*0032*/ 	.byte	0x07
	.zero		1


	//----- nvinfo : EIATTR_EXTERNS
	.align		4
        /*0034*/ 	.byte	0x04, 0x0f
        /*0036*/ 	.short	(.L_37 - .L_36)


	//   ....[0]....
	.align		4
.L_36:
        /*0038*/ 	.word	index@(__assertfail)


	//----- nvinfo : EIATTR_MERCURY_ISA_VERSION
	.align		4
.L_37:
        /*003c*/ 	.byte	0x03, 0x5f
        /*003e*/ 	.short	0x0101


	//----- nvinfo : EIATTR_INT_WARP_WIDE_INSTR_OFFSETS
	.align		4
        /*0040*/ 	.byte	0x04, 0x31
        /*0042*/ 	.short	(.L_39 - .L_38)


	//   ....[0]....
.L_38:
        /*0044*/ 	.word	0x00000d90


	//   ....[1]....
        /*0048*/ 	.word	0x00000e30


	//   ....[2]....
        /*004c*/ 	.word	0x00002190


	//   ....[3]....
        /*0050*/ 	.word	0x000042a0


	//   ....[4]....
        /*0054*/ 	.word	0x000042d0


	//   ....[5]....
        /*0058*/ 	.word	0x00004320


	//   ....[6]....
        /*005c*/ 	.word	0x00004c40


	//   ....[7]....
        /*0060*/ 	.word	0x00004ca0


	//   ....[8]....
        /*0064*/ 	.word	0x00004d80


	//   ....[9]....
        /*0068*/ 	.word	0x00004df0


	//   ....[10]....
        /*006c*/ 	.word	0x00004f00


	//   ....[11]....
        /*0070*/ 	.word	0x00004f90


	//   ....[12]....
        /*0074*/ 	.word	0x00005160


	//   ....[13]....
        /*0078*/ 	.word	0x000052c0


	//----- nvinfo : EIATTR_COOP_GROUP_MASK_REGIDS
	.align		4
.L_39:
        /*007c*/ 	.byte	0x04, 0x29
        /*007e*/ 	.short	(.L_41 - .L_40)


	//   ....[0]....
.L_40:
        /*0080*/ 	.word	0xffffffff


	//   ....[1]....
        /*0084*/ 	.word	0xffffffff


	//   ....[2]....
        /*0088*/ 	.word	0xffffffff


	//   ....[3]....
        /*008c*/ 	.word	0xffffffff


	//   ....[4]....
        /*0090*/ 	.word	0xffffffff


	//   ....[5]....
        /*0094*/ 	.word	0xffffffff


	//   ....[6]....
        /*0098*/ 	.word	0xffffffff


	//   ....[7]....
        /*009c*/ 	.word	0xffffffff


	//   ....[8]....
        /*00a0*/ 	.word	0xffffffff


	//   ....[9]....
        /*00a4*/ 	.word	0xffffffff


	//   ....[10]....
        /*00a8*/ 	.word	0xffffffff


	//   ....[11]....
        /*00ac*/ 	.word	0xffffffff


	//   ....[12]....
        /*00b0*/ 	.word	0xffffffff


	//   ....[13]....
        /*00b4*/ 	.word	0xffffffff


	//----- nvinfo : EIATTR_COOP_GROUP_INSTR_OFFSETS
	.align		4
.L_41:
        /*00b8*/ 	.byte	0x04, 0x28
        /*00ba*/ 	.short	(.L_43 - .L_42)


	//   ....[0]....
.L_42:
        /*00bc*/ 	.word	0x000000c0


	//   ....[1]....
        /*00c0*/ 	.word	0x00000500


	//   ....[2]....
        /*00c4*/ 	.word	0x00000700


	//   ....[3]....
        /*00c8*/ 	.word	0x00000890


	//   ....[4]....
        /*00cc*/ 	.word	0x00000980


	//   ....[5]....
        /*00d0*/ 	.word	0x00000ae0


	//   ....[6]....
        /*00d4*/ 	.word	0x00000c70


	//   ....[7]....
        /*00d8*/ 	.word	0x00000eb0


	//   ....[8]....
        /*00dc*/ 	.word	0x00002070


	//   ....[9]....
        /*00e0*/ 	.word	0x00003090


	//   ....[10]....
        /*00e4*/ 	.word	0x00003560


	//   ....[11]....
        /*00e8*/ 	.word	0x00003590


	//   ....[12]....
        /*00ec*/ 	.word	0x000041b0


	//   ....[13]....
        /*00f0*/ 	.word	0x000043c0


	//----- nvinfo : EIATTR_VRC_CTA_INIT_COUNT
	.align		4
.L_43:
        /*00f4*/ 	.byte	0x02, 0x4a
        /*00f6*/ 	.byte	0x80
	.zero		1


	//----- nvinfo : EIATTR_SYSCALL_OFFSETS
	.align		4
        /*00f8*/ 	.byte	0x04, 0x46
        /*00fa*/ 	.short	(.L_45 - .L_44)


	//   ....[0]....
.L_44:
        /*00fc*/ 	.word	0x00005d40


	//   ....[1]....
        /*0100*/ 	.word	0x00005e30


	//   ....[2]....
        /*0104*/ 	.word	0x000065a0


	//   ....[3]....
        /*0108*/ 	.word	0x00007220


	//   ....[4]....
        /*010c*/ 	.word	0x00007e70


	//   ....[5]....
        /*0110*/ 	.word	0x00008ac0


	//----- nvinfo : EIATTR_MBARRIER_INSTR_OFFSETS
	.align		4
.L_45:
        /*0114*/ 	.byte	0x04, 0x39
        /*0116*/ 	.short	(.L_47 - .L_46)


	//   ....[0]....
.L_46:
        /*0118*/ 	.word	0x000005f0
        /*011c*/ 	.word	0x000000ff
        /*0120*/ 	.word	0x00000000
        /*0124*/ 	.short	0x0100
        /*0126*/ 	.byte	0x08
	.zero		1


	//   ....[1]....
        /*0128*/ 	.word	0x00000600
        /*012c*/ 	.word	0x000000ff
        /*0130*/ 	.word	0x00000040
        /*0134*/ 	.short	0x0100
        /*0136*/ 	.byte	0x08
	.zero		1


	//   ....[2]....
        /*0138*/ 	.word	0x00000610
        /*013c*/ 	.word	0x000000ff
        /*0140*/ 	.word	0x00000008
        /*0144*/ 	.short	0x0100
        /*0146*/ 	.byte	0x08
	.zero		1


	//   ....[3]....
        /*0148*/ 	.word	0x00000620
        /*014c*/ 	.word	0x000000ff
        /*0150*/ 	.word	0x00000048
        /*0154*/ 	.short	0x0100
        /*0156*/ 	.byte	0x08
	.zero		1


	//   ....[4]....
        /*0158*/ 	.word	0x00000630
        /*015c*/ 	.word	0x000000ff
        /*0160*/ 	.word	0x00000010
        /*0164*/ 	.short	0x0100
        /*0166*/ 	.byte	0x08
	.zero		1


	//   ....[5]....
        /*0168*/ 	.word	0x00000640
        /*016c*/ 	.word	0x000000ff
        /*0170*/ 	.word	0x00000050
        /*0174*/ 	.short	0x0100
        /*0176*/ 	.byte	0x08
	.zero		1


	//   ....[6]....
        /*0178*/ 	.word	0x00000650
        /*017c*/ 	.word	0x000000ff
        /*0180*/ 	.word	0x00000018
        /*0184*/ 	.short	0x0100
        /*0186*/ 	.byte	0x08
	.zero		1


	//   ....[7]....
        /*0188*/ 	.word	0x00000660
        /*018c*/ 	.word	0x000000ff
        /*0190*/ 	.word	0x00000058
        /*0194*/ 	.short	0x0100
        /*0196*/ 	.byte	0x08
	.zero		1


	//   ....[8]....
        /*0198*/ 	.word	0x00000670
        /*019c*/ 	.word	0x000000ff
        /*01a0*/ 	.word	0x00000020
        /*01a4*/ 	.short	0x0100
        /*01a6*/ 	.byte	0x08
	.zero		1


	//   ....[9]....
        /*01a8*/ 	.word	0x00000680
        /*01ac*/ 	.word	0x000000ff
        /*01b0*/ 	.word	0x00000060
        /*01b4*/ 	.short	0x0100
        /*01b6*/ 	.byte	0x08
	.zero		1


	//   ....[10]....
        /*01b8*/ 	.word	0x00000690
        /*01bc*/ 	.word	0x000000ff
        /*01c0*/ 	.word	0x00000028
        /*01c4*/ 	.short	0x0100
        /*01c6*/ 	.byte	0x08
	.zero		1


	//   ....[11]....
        /*01c8*/ 	.word	0x000006a0
        /*01cc*/ 	.word	0x000000ff
        /*01d0*/ 	.word	0x00000068
        /*01d4*/ 	.short	0x0100
        /*01d6*/ 	.byte	0x08
	.zero		1


	//   ....[12]....
        /*01d8*/ 	.word	0x000006b0
        /*01dc*/ 	.word	0x000000ff
        /*01e0*/ 	.word	0x00000030
        /*01e4*/ 	.short	0x0100
        /*01e6*/ 	.byte	0x08
	.zero		1


	//   ....[13]....
        /*01e8*/ 	.word	0x000006c0
        /*01ec*/ 	.word	0x000000ff
        /*01f0*/ 	.word	0x00000070
        /*01f4*/ 	.short	0x0100
        /*01f6*/ 	.byte	0x08
	.zero		1


	//   ....[14]....
        /*01f8*/ 	.word	0x000006d0
        /*01fc*/ 	.word	0x000000ff
        /*0200*/ 	.word	0x00000038
        /*0204*/ 	.short	0x0100
        /*0206*/ 	.byte	0x08
	.zero		1


	//   ....[15]....
        /*0208*/ 	.word	0x000006e0
        /*020c*/ 	.word	0x000000ff
        /*0210*/ 	.word	0x00000078
        /*0214*/ 	.short	0x0100
        /*0216*/ 	.byte	0x08
	.zero		1


	//   ....[16]....
        /*0218*/ 	.word	0x00000800
        /*021c*/ 	.word	0x000000ff
        /*0220*/ 	.word	0x00000080
        /*0224*/ 	.short	0x0100
        /*0226*/ 	.byte	0x09
	.zero		1


	//   ....[17]....
        /*0228*/ 	.word	0x00000810
        /*022c*/ 	.word	0x000000ff
        /*0230*/ 	.word	0x000000a0
        /*0234*/ 	.short	0x0100
        /*0236*/ 	.byte	0x09
	.zero		1


	//   ....[18]....
        /*0238*/ 	.word	0x00000820
        /*023c*/ 	.word	0x000000ff
        /*0240*/ 	.word	0x00000088
        /*0244*/ 	.short	0x0100
        /*0246*/ 	.byte	0x09
	.zero		1


	//   ....[19]....
        /*0248*/ 	.word	0x00000830
        /*024c*/ 	.word	0x000000ff
        /*0250*/ 	.word	0x000000a8
        /*0254*/ 	.short	0x0100
        /*0256*/ 	.byte	0x09
	.zero		1


	//   ....[20]....
        /*0258*/ 	.word	0x00000840
        /*025c*/ 	.word	0x000000ff
        /*0260*/ 	.word	0x00000090
        /*0264*/ 	.short	0x0100
        /*0266*/ 	.byte	0x09
	.zero		1


	//   ....[21]....
        /*0268*/ 	.word	0x00000850
        /*026c*/ 	.word	0x000000ff
        /*0270*/ 	.word	0x000000b0
        /*0274*/ 	.short	0x0100
        /*0276*/ 	.byte	0x09
	.zero		1


	//   ....[22]....
        /*0278*/ 	.word	0x00000860
        /*027c*/ 	.word	0x000000ff
        /*0280*/ 	.word	0x00000098
        /*0284*/ 	.short	0x0100
        /*0286*/ 	.byte	0x09
	.zero		1


	//   ....[23]....
        /*0288*/ 	.word	0x00000870
        /*028c*/ 	.word	0x000000ff
        /*0290*/ 	.word	0x000000b8
        /*0294*/ 	.short	0x0100
        /*0296*/ 	.byte	0x09
	.zero		1


	//   ....[24]....
        /*0298*/ 	.word	0x00000950
        /*029c*/ 	.word	0x000000ff
        /*02a0*/ 	.word	0x000000c0
        /*02a4*/ 	.short	0x0100
        /*02a6*/ 	.byte	0x08
	.zero		1


	//   ....[25]....
        /*02a8*/ 	.word	0x00000960
        /*02ac*/ 	.word	0x000000ff
        /*02b0*/ 	.word	0x000000c8
        /*02b4*/ 	.short	0x0100
        /*02b6*/ 	.byte	0x08
	.zero		1


	//   ....[26]....
        /*02b8*/ 	.word	0x00000a90
        /*02bc*/ 	.word	0x000000ff
        /*02c0*/ 	.word	0x000000d0
        /*02c4*/ 	.short	0x0100
        /*02c6*/ 	.byte	0x08
	.zero		1


	//   ....[27]....
        /*02c8*/ 	.word	0x00000aa0
        /*02cc*/ 	.word	0x000000ff
        /*02d0*/ 	.word	0x000000e0
        /*02d4*/ 	.short	0x0100
        /*02d6*/ 	.byte	0x08
	.zero		1


	//   ....[28]....
        /*02d8*/ 	.word	0x00000ab0
        /*02dc*/ 	.word	0x000000ff
        /*02e0*/ 	.word	0x000000d8
        /*02e4*/ 	.short	0x0100
        /*02e6*/ 	.byte	0x08
	.zero		1


	//   ....[29]....
        /*02e8*/ 	.word	0x00000ac0
        /*02ec*/ 	.word	0x000000ff
        /*02f0*/ 	.word	0x000000e8
        /*02f4*/ 	.short	0x0100
        /*02f6*/ 	.byte	0x08
	.zero		1


	//   ....[30]....
        /*02f8*/ 	.word	0x00000be0
        /*02fc*/ 	.word	0x000000ff
        /*0300*/ 	.word	0x000000f0
        /*0304*/ 	.short	0x0100
        /*0306*/ 	.byte	0x09
	.zero		1


	//   ....[31]....
        /*0308*/ 	.word	0x00000bf0
        /*030c*/ 	.word	0x000000ff
        /*0310*/ 	.word	0x00000110
        /*0314*/ 	.short	0x0100
        /*0316*/ 	.byte	0x09
	.zero		1


	//   ....[32]....
        /*0318*/ 	.word	0x00000c00
        /*031c*/ 	.word	0x000000ff
        /*0320*/ 	.word	0x000000f8
        /*0324*/ 	.short	0x0100
        /*0326*/ 	.byte	0x09
	.zero		1


	//   ....[33]....
        /*0328*/ 	.word	0x00000c10
        /*032c*/ 	.word	0x000000ff
        /*0330*/ 	.word	0x00000118
        /*0334*/ 	.short	0x0100
        /*0336*/ 	.byte	0x09
	.zero		1


	//   ....[34]....
        /*0338*/ 	.word	0x00000c20
        /*033c*/ 	.word	0x000000ff
        /*0340*/ 	.word	0x00000100
        /*0344*/ 	.short	0x0100
        /*0346*/ 	.byte	0x09
	.zero		1


	//   ....[35]....
        /*0348*/ 	.word	0x00000c30
        /*034c*/ 	.word	0x000000ff
        /*0350*/ 	.word	0x00000120
        /*0354*/ 	.short	0x0100
        /*0356*/ 	.byte	0x09
	.zero		1


	//   ....[36]....
        /*0358*/ 	.word	0x00000c40
        /*035c*/ 	.word	0x000000ff
        /*0360*/ 	.word	0x00000108
        /*0364*/ 	.short	0x0100
        /*0366*/ 	.byte	0x09
	.zero		1


	//   ....[37]....
        /*0368*/ 	.word	0x00000c50
        /*036c*/ 	.word	0x000000ff
        /*0370*/ 	.word	0x00000128
        /*0374*/ 	.short	0x0100
        /*0376*/ 	.byte	0x09
	.zero		1


	//   ....[38]....
        /*0378*/ 	.word	0x00000d40
        /*037c*/ 	.word	0x000000ff
        /*0380*/ 	.word	0x00000130
        /*0384*/ 	.short	0x0100
        /*0386*/ 	.byte	0x08
	.zero		1


	//   ....[39]....
        /*0388*/ 	.word	0x00000d50
        /*038c*/ 	.word	0x000000ff
        /*0390*/ 	.word	0x00000140
        /*0394*/ 	.short	0x0100
        /*0396*/ 	.byte	0x08
	.zero		1


	//   ....[40]....
        /*0398*/ 	.word	0x00000d60
        /*039c*/ 	.word	0x000000ff
        /*03a0*/ 	.word	0x00000138
        /*03a4*/ 	.short	0x0100
        /*03a6*/ 	.byte	0x08
	.zero		1


	//   ....[41]....
        /*03a8*/ 	.word	0x00000d70
        /*03ac*/ 	.word	0x000000ff
        /*03b0*/ 	.word	0x00000148
        /*03b4*/ 	.short	0x0100
        /*03b6*/ 	.byte	0x08
	.zero		1


	//   ....[42]....
        /*03b8*/ 	.word	0x00000e60
        /*03bc*/ 	.word	0x000000ff
        /*03c0*/ 	.word	0x00000150
        /*03c4*/ 	.short	0x0100
        /*03c6*/ 	.byte	0x07
	.zero		1


	//   ....[43]....
        /*03c8*/ 	.word	0x00001870
        /*03cc*/ 	.word	0x00000002
        /*03d0*/ 	.word	0x00000140
        /*03d4*/ 	.short	0x010a
        /*03d6*/ 	.byte	0xff
	.zero		1


	//   ....[44]....
        /*03d8*/ 	.word	0x000018a0
        /*03dc*/ 	.word	0x00000002
        /*03e0*/ 	.word	0x00000130
        /*03e4*/ 	.short	0x0101
        /*03e6*/ 	.byte	0xff
	.zero		1


	//   ....[45]....
        /*03e8*/ 	.word	0x00001970
        /*03ec*/ 	.word	0x000000ff
        /*03f0*/ 	.word	0x00000040
        /*03f4*/ 	.short	0x010a
        /*03f6*/ 	.byte	0x08
	.zero		1


	//   ....[46]....
        /*03f8*/ 	.word	0x00001a70
        /*03fc*/ 	.word	0x000000ff
        /*0400*/ 	.word	0x00000040
        /*0404*/ 	.short	0x010a
        /*0406*/ 	.byte	0x21
	.zero		1


	//   ....[47]....
        /*0408*/ 	.word	0x00001c20
        /*040c*/ 	.word	0x000000ff
        /*0410*/ 	.word	0x00000040
        /*0414*/ 	.short	0x010a
        /*0416*/ 	.byte	0x08
	.zero		1


	//   ....[48]....
        /*0418*/ 	.word	0x00001d20
        /*041c*/ 	.word	0x000000ff
        /*0420*/ 	.word	0x000000c8
        /*0424*/ 	.short	0x0101
        /*0426*/ 	.byte	0x06
	.zero		1


	//   ....[49]....
        /*0428*/ 	.word	0x00001d40
        /*042c*/ 	.word	0x000000ff
        /*0430*/ 	.word	0x00000040
        /*0434*/ 	.short	0x010a
        /*0436*/ 	.byte	0x08
	.zero		1


	//   ....[50]....
        /*0438*/ 	.word	0x00001dc0
        /*043c*/ 	.word	0x000000ff
        /*0440*/ 	.word	0x00000040
        /*0444*/ 	.short	0x010a
        /*0446*/ 	.byte	0x11
	.zero		1


	//   ....[51]....
        /*0448*/ 	.word	0x00001f50
        /*044c*/ 	.word	0x000000ff
        /*0450*/ 	.word	0x00000040
        /*0454*/ 	.short	0x010a
        /*0456*/ 	.byte	0x08
	.zero		1


	//   ....[52]....
        /*0458*/ 	.word	0x000020a0
        /*045c*/ 	.word	0x00000002
        /*0460*/ 	.word	0x000000d0
        /*0464*/ 	.short	0x010a
        /*0466*/ 	.byte	0xff
	.zero		1


	//   ....[53]....
        /*0468*/ 	.word	0x00002160
        /*046c*/ 	.word	0x00000002
        /*0470*/ 	.word	0x00000000
        /*0474*/ 	.short	0x0101
        /*0476*/ 	.byte	0xff
	.zero		1


	//   ....[54]....
        /*0478*/ 	.word	0x000026c0
        /*047c*/ 	.word	0x000000ff
        /*0480*/ 	.word	0x00000000
        /*0484*/ 	.short	0x010a
        /*0486*/ 	.byte	0x04
	.zero		1


	//   ....[55]....
        /*0488*/ 	.word	0x00002750
        /*048c*/ 	.word	0x000000ff
        /*0490*/ 	.word	0x00000000
        /*0494*/ 	.short	0x010a
        /*0496*/ 	.byte	0x04
	.zero		1


	//   ....[56]....
        /*0498*/ 	.word	0x000027e0
        /*049c*/ 	.word	0x000000ff
        /*04a0*/ 	.word	0x00000000
        /*04a4*/ 	.short	0x010a
        /*04a6*/ 	.byte	0x04
	.zero		1


	//   ....[57]....
        /*04a8*/ 	.word	0x00002870
        /*04ac*/ 	.word	0x000000ff
        /*04b0*/ 	.word	0x00000000
        /*04b4*/ 	.short	0x010a
        /*04b6*/ 	.byte	0x04
	.zero		1


	//   ....[58]....
        /*04b8*/ 	.word	0x00002900
        /*04bc*/ 	.word	0x000000ff
        /*04c0*/ 	.word	0x00000000
        /*04c4*/ 	.short	0x010a
        /*04c6*/ 	.byte	0x04
	.zero		1


	//   ....[59]....
        /*04c8*/ 	.word	0x00002990
        /*04cc*/ 	.word	0x000000ff
        /*04d0*/ 	.word	0x00000000
        /*04d4*/ 	.short	0x010a
        /*04d6*/ 	.byte	0x04
	.zero		1


	//   ....[60]....
        /*04d8*/ 	.word	0x00002a20
        /*04dc*/ 	.word	0x000000ff
        /*04e0*/ 	.word	0x00000000
        /*04e4*/ 	.short	0x010a
        /*04e6*/ 	.byte	0x04
	.zero		1


	//   ....[61]....
        /*04e8*/ 	.word	0x00002ac0
        /*04ec*/ 	.word	0x00000000
        /*04f0*/ 	.word	0x00000000
        /*04f4*/ 	.short	0x010a
        /*04f6*/ 	.byte	0xff
	.zero		1


	//   ....[62]....
        /*04f8*/ 	.word	0x00002bf0
        /*04fc*/ 	.word	0x00000000
        /*0500*/ 	.word	0x00000130
        /*0504*/ 	.short	0x010a
        /*0506*/ 	.byte	0xff
	.zero		1


	//   ....[63]....
        /*0508*/ 	.word	0x00002c60
        /*050c*/ 	.word	0x00000000
        /*0510*/ 	.word	0x00000000
        /*0514*/ 	.short	0x0101
        /*0516*/ 	.byte	0xff
	.zero		1


	//   ....[64]....
        /*0518*/ 	.word	0x00002c80
        /*051c*/ 	.word	0x000000ff
        /*0520*/ 	.word	0x000000e0
        /*0524*/ 	.short	0x010a
        /*0526*/ 	.byte	0x05
	.zero		1


	//   ....[65]....
        /*0528*/ 	.word	0x00002da0
        /*052c*/ 	.word	0x00000000
        /*0530*/ 	.word	0x000000d0
        /*0534*/ 	.short	0x010a
        /*0536*/ 	.byte	0xff
	.zero		1


	//   ....[66]....
        /*0538*/ 	.word	0x00002ea0
        /*053c*/ 	.word	0x00000000
        /*0540*/ 	.word	0x00000000
        /*0544*/ 	.short	0x0101
        /*0546*/ 	.byte	0xff
	.zero		1


	//   ....[67]....
        /*0548*/ 	.word	0x00002f30
        /*054c*/ 	.word	0x000000ff
        /*0550*/ 	.word	0x000000e0
        /*0554*/ 	.short	0x0106
        /*0556*/ 	.byte	0x05
	.zero		1


	//   ....[68]....
        /*0558*/ 	.word	0x00002f50
        /*055c*/ 	.word	0x000000ff
        /*0560*/ 	.word	0x000000e0
        /*0564*/ 	.short	0x010a
        /*0566*/ 	.byte	0x05
	.zero		1


	//   ....[69]....
        /*0568*/ 	.word	0x00002fe0
        /*056c*/ 	.word	0x000000ff
        /*0570*/ 	.word	0x000000e0
        /*0574*/ 	.short	0x0106
        /*0576*/ 	.byte	0x04
	.zero		1


	//   ....[70]....
        /*0578*/ 	.word	0x00003020
        /*057c*/ 	.word	0x00000000
        /*0580*/ 	.word	0x000000e0
        /*0584*/ 	.short	0x010a
        /*0586*/ 	.byte	0xff
	.zero		1


	//   ....[71]....
        /*0588*/ 	.word	0x00003260
        /*058c*/ 	.word	0x000000ff
        /*0590*/ 	.word	0x00000008
        /*0594*/ 	.short	0x010a
        /*0596*/ 	.byte	0x06
	.zero		1


	//   ....[72]....
        /*0598*/ 	.word	0x00003280
        /*059c*/ 	.word	0x000000ff
        /*05a0*/ 	.word	0x00000008
        /*05a4*/ 	.short	0x010a
        /*05a6*/ 	.byte	0x06
	.zero		1


	//   ....[73]....
        /*05a8*/ 	.word	0x00003410
        /*05ac*/ 	.word	0x000000ff
        /*05b0*/ 	.word	0x00000008
        /*05b4*/ 	.short	0x010a
        /*05b6*/ 	.byte	0x06
	.zero		1


	//   ....[74]....
        /*05b8*/ 	.word	0x00003430
        /*05bc*/ 	.word	0x000000ff
        /*05c0*/ 	.word	0x00000008
        /*05c4*/ 	.short	0x010a
        /*05c6*/ 	.byte	0x06
	.zero		1


	//   ....[75]....
        /*05c8*/ 	.word	0x000034f0
        /*05cc*/ 	.word	0x000000ff
        /*05d0*/ 	.word	0x00000000
        /*05d4*/ 	.short	0x0101
        /*05d6*/ 	.byte	0x07
	.zero		1


	//   ....[76]....
        /*05d8*/ 	.word	0x00003830
        /*05dc*/ 	.word	0x00000000
        /*05e0*/ 	.word	0x000000d0
        /*05e4*/ 	.short	0x010a
        /*05e6*/ 	.byte	0xff
	.zero		1


	//   ....[77]....
        /*05e8*/ 	.word	0x000038f0
        /*05ec*/ 	.word	0x00000000
        /*05f0*/ 	.word	0x00000000
        /*05f4*/ 	.short	0x0101
        /*05f6*/ 	.byte	0xff
	.zero		1


	//   ....[78]....
        /*05f8*/ 	.word	0x000039b0
        /*05fc*/ 	.word	0x000000ff
        /*0600*/ 	.word	0x00000000
        /*0604*/ 	.short	0x010a
        /*0606*/ 	.byte	0x08
	.zero		1


	//   ....[79]....
        /*0608*/ 	.word	0x000039c0
        /*060c*/ 	.word	0x000000ff
        /*0610*/ 	.word	0x00000110
        /*0614*/ 	.short	0x010a
        /*0616*/ 	.byte	0x09
	.zero		1


	//   ....[80]....
        /*0618*/ 	.word	0x00003a70
        /*061c*/ 	.word	0x000000ff
        /*0620*/ 	.word	0x00000000
        /*0624*/ 	.short	0x010a
        /*0626*/ 	.byte	0x08
	.zero		1


	//   ....[81]....
        /*0628*/ 	.word	0x00003ba0
        /*062c*/ 	.word	0x000000ff
        /*0630*/ 	.word	0x00000000
        /*0634*/ 	.short	0x010a
        /*0636*/ 	.byte	0x1e
	.zero		1


	//   ....[82]....
        /*0638*/ 	.word	0x00003ea0
        /*063c*/ 	.word	0x000000ff
        /*0640*/ 	.word	0x00000000
        /*0644*/ 	.short	0x010a
        /*0646*/ 	.byte	0x08
	.zero		1


	//   ....[83]....
        /*0648*/ 	.word	0x00003f30
        /*064c*/ 	.word	0x000000ff
        /*0650*/ 	.word	0x00000000
        /*0654*/ 	.short	0x010a
        /*0656*/ 	.byte	0x08
	.zero		1


	//   ....[84]....
        /*0658*/ 	.word	0x00003fc0
        /*065c*/ 	.word	0x000000ff
        /*0660*/ 	.word	0x00000000
        /*0664*/ 	.short	0x010a
        /*0666*/ 	.byte	0x08
	.zero		1


	//   ....[85]....
        /*0668*/ 	.word	0x00004060
        /*066c*/ 	.word	0x00000000
        /*0670*/ 	.word	0x00000000
        /*0674*/ 	.short	0x010a
        /*0676*/ 	.byte	0xff
	.zero		1


	//   ....[86]....
        /*0678*/ 	.word	0x000040a0
        /*067c*/ 	.word	0x00000000
        /*0680*/ 	.word	0x00000000
        /*0684*/ 	.short	0x010a
        /*0686*/ 	.byte	0xff
	.zero		1


	//   ....[87]....
        /*0688*/ 	.word	0x00004110
        /*068c*/ 	.word	0x000000ff
        /*0690*/ 	.word	0x00000000
        /*0694*/ 	.short	0x0101
        /*0696*/ 	.byte	0x05
	.zero		1


	//   ....[88]....
        /*0698*/ 	.word	0x00004150
        /*069c*/ 	.word	0x000000ff
        /*06a0*/ 	.word	0x00000150
        /*06a4*/ 	.short	0x010a
        /*06a6*/ 	.byte	0x07
	.zero		1


	//   ....[89]....
        /*06a8*/ 	.word	0x000041a0
        /*06ac*/ 	.word	0x000000ff
        /*06b0*/ 	.word	0x00000000
        /*06b4*/ 	.short	0x0101
        /*06b6*/ 	.byte	0x05
	.zero		1


	//   ....[90]....
        /*06b8*/ 	.word	0x000045f0
        /*06bc*/ 	.word	0x00000000
        /*06c0*/ 	.word	0x000000d0
        /*06c4*/ 	.short	0x010a
        /*06c6*/ 	.byte	0xff
	.zero		1


	//   ....[91]....
        /*06c8*/ 	.word	0x000046b0
        /*06cc*/ 	.word	0x00000000
        /*06d0*/ 	.word	0x00000000
        /*06d4*/ 	.short	0x0101
        /*06d6*/ 	.byte	0xff
	.zero		1


	//   ....[92]....
        /*06d8*/ 	.word	0x000049d0
        /*06dc*/ 	.word	0x000000ff
        /*06e0*/ 	.word	0x000000c8
        /*06e4*/ 	.short	0x010a
        /*06e6*/ 	.byte	0x07
	.zero		1


	//   ....[93]....
        /*06e8*/ 	.word	0x00004bc0
        /*06ec*/ 	.word	0x000000ff
        /*06f0*/ 	.word	0x000000a0
        /*06f4*/ 	.short	0x010a
        /*06f6*/ 	.byte	0x07
	.zero		1


	//   ....[94]....
        /*06f8*/ 	.word	0x00004d30
        /*06fc*/ 	.word	0x000000ff
        /*0700*/ 	.word	0x00000080
        /*0704*/ 	.short	0x010b
        /*0706*/ 	.byte	0x07
	.zero		1


	//   ....[95]....
        /*0708*/ 	.word	0x00004d40
        /*070c*/ 	.word	0x000000ff
        /*0710*/ 	.word	0x00000000
        /*0714*/ 	.short	0x0101
        /*0716*/ 	.byte	0x08
	.zero		1


	//   ....[96]....
        /*0718*/ 	.word	0x00004d50
        /*071c*/ 	.word	0x000000ff
        /*0720*/ 	.word	0x000000a8
        /*0724*/ 	.short	0x010a
        /*0726*/ 	.byte	0x07
	.zero		1


	//   ....[97]....
        /*0728*/ 	.word	0x00004ea0
        /*072c*/ 	.word	0x000000ff
        /*0730*/ 	.word	0x00000088
        /*0734*/ 	.short	0x010b
        /*0736*/ 	.byte	0x07
	.zero		1


	//   ....[98]....
        /*0738*/ 	.word	0x00004eb0
        /*073c*/ 	.word	0x000000ff
        /*0740*/ 	.word	0x00000000
        /*0744*/ 	.short	0x0101
        /*0746*/ 	.byte	0x08
	.zero		1


	//   ....[99]....
        /*0748*/ 	.word	0x00004ec0
        /*074c*/ 	.word	0x000000ff
        /*0750*/ 	.word	0x000000b0
        /*0754*/ 	.short	0x010a
        /*0756*/ 	.byte	0x07
	.zero		1


	//   ....[100]....
        /*0758*/ 	.word	0x00005040
        /*075c*/ 	.word	0x000000ff
        /*0760*/ 	.word	0x00000090
        /*0764*/ 	.short	0x010b
        /*0766*/ 	.byte	0x07
	.zero		1


	//   ....[101]....
        /*0768*/ 	.word	0x00005080
        /*076c*/ 	.word	0x000000ff
        /*0770*/ 	.word	0x00000000
        /*0774*/ 	.short	0x0101
        /*0776*/ 	.byte	0x08
	.zero		1


	//   ....[102]....
        /*0778*/ 	.word	0x000050c0
        /*077c*/ 	.word	0x000000ff
        /*0780*/ 	.word	0x000000b8
        /*0784*/ 	.short	0x010a
        /*0786*/ 	.byte	0x07
	.zero		1


	//   ....[103]....
        /*0788*/ 	.word	0x00005300
        /*078c*/ 	.word	0x000000ff
        /*0790*/ 	.word	0x00000098
        /*0794*/ 	.short	0x010b
        /*0796*/ 	.byte	0x07
	.zero		1


	//   ....[104]....
        /*0798*/ 	.word	0x00005320
        /*079c*/ 	.word	0x000000ff
        /*07a0*/ 	.word	0x00000000
        /*07a4*/ 	.short	0x0101
        /*07a6*/ 	.byte	0x0d
	.zero		1


	//   ....[105]....
        /*07a8*/ 	.word	0x00005350
        /*07ac*/ 	.word	0x000000ff
        /*07b0*/ 	.word	0x000000a0
        /*07b4*/ 	.short	0x010a
        /*07b6*/ 	.byte	0x07
	.zero		1


	//   ....[106]....
        /*07b8*/ 	.word	0x00005370
        /*07bc*/ 	.word	0x000000ff
        /*07c0*/ 	.word	0x000000a8
        /*07c4*/ 	.short	0x010a
        /*07c6*/ 	.byte	0x07
	.zero		1


	//   ....[107]....
        /*07c8*/ 	.word	0x00005390
        /*07cc*/ 	.word	0x000000ff
        /*07d0*/ 	.word	0x000000b0
        /*07d4*/ 	.short	0x010a
        /*07d6*/ 	.byte	0x07
	.zero		1


	//   ....[108]....
        /*07d8*/ 	.word	0x000053d0
        /*07dc*/ 	.word	0x00000000
        /*07e0*/ 	.word	0x000000b8
        /*07e4*/ 	.short	0x010a
        /*07e6*/ 	.byte	0xff
	.zero		1


	//   ....[109]....
        /*07e8*/ 	.word	0x00005700
        /*07ec*/ 	.word	0x00000000
        /*07f0*/ 	.word	0x000000d0
        /*07f4*/ 	.short	0x010a
        /*07f6*/ 	.byte	0xff
	.zero		1


	//   ....[110]....
        /*07f8*/ 	.word	0x00005810
        /*07fc*/ 	.word	0x00000000
        /*0800*/ 	.word	0x00000000
        /*0804*/ 	.short	0x0101
        /*0806*/ 	.byte	0xff
	.zero		1


	//   ....[111]....
        /*0808*/ 	.word	0x00006260
        /*080c*/ 	.word	0x000000ff
        /*0810*/ 	.word	0x00000080
        /*0814*/ 	.short	0x010a
        /*0816*/ 	.byte	0x30
	.zero		1


	//   ....[112]....
        /*0818*/ 	.word	0x000062a0
        /*081c*/ 	.word	0x00000070
        /*0820*/ 	.word	0x000000f0
        /*0824*/ 	.short	0x010a
        /*0826*/ 	.byte	0xff
	.zero		1


	//   ....[113]....
        /*0828*/ 	.word	0x00006390
        /*082c*/ 	.word	0x000000ff
        /*0830*/ 	.word	0x00000080
        /*0834*/ 	.short	0x010a
        /*0836*/ 	.byte	0x30
	.zero		1


	//   ....[114]....
        /*0838*/ 	.word	0x00006480
        /*083c*/ 	.word	0x00000070
        /*0840*/ 	.word	0x000000f0
        /*0844*/ 	.short	0x010a
        /*0846*/ 	.byte	0xff
	.zero		1


	//   ....[115]....
        /*0848*/ 	.word	0x00006f50
        /*084c*/ 	.word	0x00000000
        /*0850*/ 	.word	0x00000000
        /*0854*/ 	.short	0x0101
        /*0856*/ 	.byte	0xff
	.zero		1


	//   ....[116]....
        /*0858*/ 	.word	0x00006f60
        /*085c*/ 	.word	0x00000002
        /*0860*/ 	.word	0x00000080
        /*0864*/ 	.short	0x010a
        /*0866*/ 	.byte	0xff
	.zero		1


	//   ....[117]....
        /*0868*/ 	.word	0x00007040
        /*086c*/ 	.word	0x00000002
        /*0870*/ 	.word	0x00000080
        /*0874*/ 	.short	0x010a
        /*0876*/ 	.byte	0xff
	.zero		1


	//   ....[118]....
        /*0878*/ 	.word	0x00007ba0
        /*087c*/ 	.word	0x0000003f
        /*0880*/ 	.word	0x00000000
        /*0884*/ 	.short	0x0101
        /*0886*/ 	.byte	0xff
	.zero		1


	//   ....[119]....
        /*0888*/ 	.word	0x00007bc0
        /*088c*/ 	.word	0x00000000
        /*0890*/ 	.word	0x00000080
        /*0894*/ 	.short	0x010a
        /*0896*/ 	.byte	0xff
	.zero		1


	//   ....[120]....
        /*0898*/ 	.word	0x00007c90
        /*089c*/ 	.word	0x00000000
        /*08a0*/ 	.word	0x00000080
        /*08a4*/ 	.short	0x010a
        /*08a6*/ 	.byte	0xff
	.zero		1


	//   ....[121]....
        /*08a8*/ 	.word	0x000087f0
        /*08ac*/ 	.word	0x0000003f
        /*08b0*/ 	.word	0x00000000
        /*08b4*/ 	.short	0x0101
        /*08b6*/ 	.byte	0xff
	.zero		1


	//   ....[122]....
        /*08b8*/ 	.word	0x00008810
        /*08bc*/ 	.word	0x00000000
        /*08c0*/ 	.word	0x00000080
        /*08c4*/ 	.short	0x010a
        /*08c6*/ 	.byte	0xff
	.zero		1


	//   ....[123]....
        /*08c8*/ 	.word	0x000088e0
        /*08cc*/ 	.word	0x00000000
        /*08d0*/ 	.word	0x00000080
        /*08d4*/ 	.short	0x010a
        /*08d6*/ 	.byte	0xff
	.zero		1


	//   ....[124]....
        /*08d8*/ 	.word	0x00008cd0
        /*08dc*/ 	.word	0x00000070
        /*08e0*/ 	.word	0x00000000
        /*08e4*/ 	.short	0x0101
        /*08e6*/ 	.byte	0xff
	.zero		1


	//   ....[125]....
        /*08e8*/ 	.word	0x00009490
        /*08ec*/ 	.word	0x00000000
        /*08f0*/ 	.word	0x00000000
        /*08f4*/ 	.short	0x0101
        /*08f6*/ 	.byte	0xff
	.zero		1


	//   ....[126]....
        /*08f8*/ 	.word	0x00009700
        /*08fc*/ 	.word	0x000000ff
        /*0900*/ 	.word	0x00000000
        /*0904*/ 	.short	0x0101
        /*0906*/ 	.byte	0x04
	.zero		1


	//   ....[127]....
        /*0908*/ 	.word	0x00009720
        /*090c*/ 	.word	0x00000002
        /*0910*/ 	.word	0x00000140
        /*0914*/ 	.short	0x010a
        /*0916*/ 	.byte	0xff
	.zero		1


	//   ....[128]....
        /*0918*/ 	.word	0x00009780
        /*091c*/ 	.word	0x00000002
        /*0920*/ 	.word	0x00000040
        /*0924*/ 	.short	0x010a
        /*0926*/ 	.byte	0xff
	.zero		1


	//   ....[129]....
        /*0928*/ 	.word	0x000097e0
        /*092c*/ 	.word	0x00000002
        /*0930*/ 	.word	0x00000040
        /*0934*/ 	.short	0x010a
        /*0936*/ 	.byte	0xff
	.zero		1


	//   ....[130]....
        /*0938*/ 	.word	0x00009830
        /*093c*/ 	.word	0x00000002
        /*0940*/ 	.word	0x000000d0
        /*0944*/ 	.short	0x010a
        /*0946*/ 	.byte	0xff
	.zero		1


	//   ....[131]....
        /*0948*/ 	.word	0x00009890
        /*094c*/ 	.word	0x00000000
        /*0950*/ 	.word	0x00000000
        /*0954*/ 	.short	0x010a
        /*0956*/ 	.byte	0xff
	.zero		1


	//   ....[132]....
        /*0958*/ 	.word	0x000098f0
        /*095c*/ 	.word	0x00000000
        /*0960*/ 	.word	0x00000000
        /*0964*/ 	.short	0x010a
        /*0966*/ 	.byte	0xff
	.zero		1


	//   ....[133]....
        /*0968*/ 	.word	0x00009950
        /*096c*/ 	.word	0x00000000
        /*0970*/ 	.word	0x00000000
        /*0974*/ 	.short	0x010a
        /*0976*/ 	.byte	0xff
	.zero		1


	//   ....[134]....
        /*0978*/ 	.word	0x000099b0
        /*097c*/ 	.word	0x00000000
        /*0980*/ 	.word	0x00000000
        /*0984*/ 	.short	0x010a
        /*0986*/ 	.byte	0xff
	.zero		1


	//   ....[135]....
        /*0988*/ 	.word	0x00009a10
        /*098c*/ 	.word	0x00000000
        /*0990*/ 	.word	0x00000000
        /*0994*/ 	.short	0x010a
        /*0996*/ 	.byte	0xff
	.zero		1


	//   ....[136]....
        /*0998*/ 	.word	0x00009a70
        /*099c*/ 	.word	0x00000000
        /*09a0*/ 	.word	0x00000000
        /*09a4*/ 	.short	0x010a
        /*09a6*/ 	.byte	0xff
	.zero		1


	//   ....[137]....
        /*09a8*/ 	.word	0x00009ad0
        /*09ac*/ 	.word	0x00000000
        /*09b0*/ 	.word	0x00000000
        /*09b4*/ 	.short	0x010a
        /*09b6*/ 	.byte	0xff
	.zero		1


	//   ....[138]....
        /*09b8*/ 	.word	0x00009b20
        /*09bc*/ 	.word	0x00000000
        /*09c0*/ 	.word	0x00000130
        /*09c4*/ 	.short	0x010a
        /*09c6*/ 	.byte	0xff
	.zero		1


	//   ....[139]....
        /*09c8*/ 	.word	0x00009b80
        /*09cc*/ 	.word	0x00000000
        /*09d0*/ 	.word	0x000000e0
        /*09d4*/ 	.short	0x010a
        /*09d6*/ 	.byte	0xff
	.zero		1


	//   ....[140]....
        /*09d8*/ 	.word	0x00009bd0
        /*09dc*/ 	.word	0x00000000
        /*09e0*/ 	.word	0x000000d0
        /*09e4*/ 	.short	0x010a
        /*09e6*/ 	.byte	0xff
	.zero		1


	//   ....[141]....
        /*09e8*/ 	.word	0x00009c30
        /*09ec*/ 	.word	0x00000000
        /*09f0*/ 	.word	0x000000e0
        /*09f4*/ 	.short	0x010a
        /*09f6*/ 	.byte	0xff
	.zero		1


	//   ....[142]....
        /*09f8*/ 	.word	0x00009c90
        /*09fc*/ 	.word	0x00000004
        /*0a00*/ 	.word	0x00000008
        /*0a04*/ 	.short	0x010a
        /*0a06*/ 	.byte	0xff
	.zero		1


	//   ....[143]....
        /*0a08*/ 	.word	0x00009d70
        /*0a0c*/ 	.word	0x00000002
        /*0a10*/ 	.word	0x00000008
        /*0a14*/ 	.short	0x010a
        /*0a16*/ 	.byte	0xff
	.zero		1


	//   ....[144]....
        /*0a18*/ 	.word	0x00009dc0
        /*0a1c*/ 	.word	0x00000000
        /*0a20*/ 	.word	0x000000d0
        /*0a24*/ 	.short	0x010a
        /*0a26*/ 	.byte	0xff
	.zero		1


	//   ....[145]....
        /*0a28*/ 	.word	0x00009e20
        /*0a2c*/ 	.word	0x00000000
        /*0a30*/ 	.word	0x00000110
        /*0a34*/ 	.short	0x010a
        /*0a36*/ 	.byte	0xff
	.zero		1


	//   ....[146]....
        /*0a38*/ 	.word	0x00009e80
        /*0a3c*/ 	.word	0x00000000
        /*0a40*/ 	.word	0x00000000
        /*0a44*/ 	.short	0x010a
        /*0a46*/ 	.byte	0xff
	.zero		1


	//   ....[147]....
        /*0a48*/ 	.word	0x00009ee0
        /*0a4c*/ 	.word	0x00000000
        /*0a50*/ 	.word	0x00000000
        /*0a54*/ 	.short	0x010a
        /*0a56*/ 	.byte	0xff
	.zero		1


	//   ....[148]....
        /*0a58*/ 	.word	0x00009f40
        /*0a5c*/ 	.word	0x00000000
        /*0a60*/ 	.word	0x00000000
        /*0a64*/ 	.short	0x010a
        /*0a66*/ 	.byte	0xff
	.zero		1


	//   ....[149]....
        /*0a68*/ 	.word	0x00009fa0
        /*0a6c*/ 	.word	0x00000000
        /*0a70*/ 	.word	0x00000000
        /*0a74*/ 	.short	0x010a
        /*0a76*/ 	.byte	0xff
	.zero		1


	//   ....[150]....
        /*0a78*/ 	.word	0x0000a000
        /*0a7c*/ 	.word	0x00000000
        /*0a80*/ 	.word	0x00000150
        /*0a84*/ 	.short	0x010a
        /*0a86*/ 	.byte	0xff
	.zero		1


	//   ....[151]....
        /*0a88*/ 	.word	0x0000a050
        /*0a8c*/ 	.word	0x00000000
        /*0a90*/ 	.word	0x000000d0
        /*0a94*/ 	.short	0x010a
        /*0a96*/ 	.byte	0xff
	.zero		1


	//   ....[152]....
        /*0a98*/ 	.word	0x0000a0b0
        /*0a9c*/ 	.word	0x00000000
        /*0aa0*/ 	.word	0x000000c8
        /*0aa4*/ 	.short	0x010a
        /*0aa6*/ 	.byte	0xff
	.zero		1


	//   ....[153]....
        /*0aa8*/ 	.word	0x0000a110
        /*0aac*/ 	.word	0x00000000
        /*0ab0*/ 	.word	0x000000a0
        /*0ab4*/ 	.short	0x010a
        /*0ab6*/ 	.byte	0xff
	.zero		1


	//   ....[154]....
        /*0ab8*/ 	.word	0x0000a170
        /*0abc*/ 	.word	0x00000000
        /*0ac0*/ 	.word	0x000000a8
        /*0ac4*/ 	.short	0x010a
        /*0ac6*/ 	.byte	0xff
	.zero		1


	//   ....[155]....
        /*0ac8*/ 	.word	0x0000a1d0
        /*0acc*/ 	.word	0x00000000
        /*0ad0*/ 	.word	0x000000b0
        /*0ad4*/ 	.short	0x010a
        /*0ad6*/ 	.byte	0xff
	.zero		1


	//   ....[156]....
        /*0ad8*/ 	.word	0x0000a230
        /*0adc*/ 	.word	0x00000000
        /*0ae0*/ 	.word	0x000000b8
        /*0ae4*/ 	.short	0x010a
        /*0ae6*/ 	.byte	0xff
	.zero		1


	//   ....[157]....
        /*0ae8*/ 	.word	0x0000a290
        /*0aec*/ 	.word	0x00000000
        /*0af0*/ 	.word	0x000000a0
        /*0af4*/ 	.short	0x010a
        /*0af6*/ 	.byte	0xff
	.zero		1


	//   ....[158]....
        /*0af8*/ 	.word	0x0000a2f0
        /*0afc*/ 	.word	0x00000000
        /*0b00*/ 	.word	0x000000a8
        /*0b04*/ 	.short	0x010a
        /*0b06*/ 	.byte	0xff
	.zero		1


	//   ....[159]....
        /*0b08*/ 	.word	0x0000a350
        /*0b0c*/ 	.word	0x00000000
        /*0b10*/ 	.word	0x000000b0
        /*0b14*/ 	.short	0x010a
        /*0b16*/ 	.byte	0xff
	.zero		1


	//   ....[160]....
        /*0b18*/ 	.word	0x0000a3a0
        /*0b1c*/ 	.word	0x00000000
        /*0b20*/ 	.word	0x000000d0
        /*0b24*/ 	.short	0x010a
        /*0b26*/ 	.byte	0xff
	.zero		1


	//   ....[161]....
        /*0b28*/ 	.word	0x0000a400
        /*0b2c*/ 	.word	0x00000002
        /*0b30*/ 	.word	0x00000080
        /*0b34*/ 	.short	0x010a
        /*0b36*/ 	.byte	0xff
	.zero		1


	//   ....[162]....
        /*0b38*/ 	.word	0x0000a450
        /*0b3c*/ 	.word	0x00000070
        /*0b40*/ 	.word	0x000000f0
        /*0b44*/ 	.short	0x010a
        /*0b46*/ 	.byte	0xff
	.zero		1


	//   ....[163]....
        /*0b48*/ 	.word	0x0000a4a0
        /*0b4c*/ 	.word	0x00000002
        /*0b50*/ 	.word	0x00000080
        /*0b54*/ 	.short	0x010a
        /*0b56*/ 	.byte	0xff
	.zero		1


	//   ....[164]....
        /*0b58*/ 	.word	0x0000a4f0
        /*0b5c*/ 	.word	0x00000000
        /*0b60*/ 	.word	0x00000080
        /*0b64*/ 	.short	0x010a
        /*0b66*/ 	.byte	0xff
	.zero		1


	//   ....[165]....
        /*0b68*/ 	.word	0x0000a540
        /*0b6c*/ 	.word	0x00000000
        /*0b70*/ 	.word	0x00000080
        /*0b74*/ 	.short	0x010a
        /*0b76*/ 	.byte	0xff
	.zero		1


	//----- nvinfo : EIATTR_NUM_MBARRIERS
	.align		4
.L_47:
        /*0b78*/ 	.byte	0x03, 0x38
        /*0b7a*/ 	.short	0x002b


	//----- nvinfo : EIATTR_EXIT_INSTR_OFFSETS
	.align		4
        /*0b7c*/ 	.byte	0x04, 0x1c
        /*0b7e*/ 	.short	(.L_49 - .L_48)


	//   ....[0]....
.L_48:
        /*0b80*/ 	.word	0x00002af0


	//   ....[1]....
        /*0b84*/ 	.word	0x00002ff0


	//   ....[2]....
        /*0b88*/ 	.word	0x00003050


	//   ....[3]....
        /*0b8c*/ 	.word	0x000043d0


	//   ....[4]....
        /*0b90*/ 	.word	0x00005400


	//   ....[5]....
        /*0b94*/ 	.word	0x00005440


	//   ....[6]....
        /*0b98*/ 	.word	0x000095f0


	//   ....[7]....
        /*0b9c*/ 	.word	0x00009670


	//   ....[8]....
        /*0ba0*/ 	.word	0x000096a0


	//   ....[9]....
        /*0ba4*/ 	.word	0x00009710


	//----- nvinfo : EIATTR_MAX_THREADS
	.align		4
.L_49:
        /*0ba8*/ 	.byte	0x04, 0x05
        /*0baa*/ 	.short	(.L_51 - .L_50)
.L_50:
        /*0bac*/ 	.word	0x00000100
        /*0bb0*/ 	.word	0x00000001
        /*0bb4*/ 	.word	0x00000001


	//----- nvinfo : EIATTR_CRS_STACK_SIZE
	.align		4
.L_51:
        /*0bb8*/ 	.byte	0x04, 0x1e
        /*0bba*/ 	.short	(.L_53 - .L_52)
.L_52:
        /*0bbc*/ 	.word	0x00000000


	//----- nvinfo : EIATTR_CBANK_PARAM_SIZE
	.align		4
.L_53:
        /*0bc0*/ 	.byte	0x03, 0x19
        /*0bc2*/ 	.short	0x0800


	//----- nvinfo : EIATTR_PARAM_CBANK
	.align		4
        /*0bc4*/ 	.byte	0x04, 0x0a
        /*0bc6*/ 	.short	(.L_55 - .L_54)
	.align		4
.L_54:
        /*0bc8*/ 	.word	index@(.nv.constant0._ZN7cutlass13device_kernelINS_4gemm6kernel13GemmUniversalIN4cute5tupleIJiiiiEEENS1_10collective13CollectiveMmaINS1_35MainloopSm100TmaUmmaWarpSpecializedILi8ELi2ELi4ENS5_IJNS4_1CILi2EEENSA_ILi1EEESC_EEEEENS5_IJNSA_ILi256EEENSA_ILi128EEENSA_ILi64EEEEEENS_10bfloat16_tENS5_IJlSC_lEEESJ_SK_NS4_8TiledMMAINS4_8MMA_AtomIJNS4_26SM100_MMA_F16BF16_2x1SM_SSISJ_SJ_fLi256ELi128ELNS4_4UMMA5MajorE0ELSP_0ELNSO_7ScaleInE0ELSQ_0EEEEEENS4_6LayoutINS5_IJSC_SC_SC_EEENS5_IJNSA_ILi0EEESV_SV_EEEEENS5_IJNS4_10UnderscoreESY_SY_EEEEENS4_18SM100_TMA_2SM_LOADENS4_14ComposedLayoutINS4_7SwizzleILi3ELi4ELi3EEENS4_18smem_ptr_flag_bitsILi16EEENST_INS5_IJNSA_ILi8EEESH_EEENS5_IJSH_SC_EEEEEEEvNS4_8identityES11_S1B_vS1C_EENS_8epilogue10collective18CollectiveEpilogueINS1E_23Sm100TmaWarpSpecializedILi4ELi2ELi32ELb1ELb0EEEJNS5_IJSG_SG_SH_EEENS5_IJNST_ISG_SC_EENST_INSA_ILi32EEESC_EEEEESJ_SK_SJ_SK_NS1E_6fusion15FusionCallbacksIS1I_NS1O_17LinearCombinationISJ_fSJ_fLNS_15FloatRoundStyleE2EEES1J_S1N_JEEENS4_5SM1004TMEM4LOAD26SM100_TMEM_LOAD_32dp32b32xENS4_13SM90_TMA_LOADENS12_INS13_ILi2ELi4ELi3EEES16_NST_INS5_IJS17_S1L_EEENS5_IJS1L_SC_EEEEEEENS4_39AutoVectorizingCopyWithAssumedAlignmentILi128EEENS4_14SM90_TMA_STOREES23_S25_S25_EEEvvEEEEvNT_6ParamsE)
        /*0bcc*/ 	.short	0x0380
        /*0bce*/ 	.short	0x0800


	//----- nvinfo : EIATTR_SW_WAR
	.align		4
.L_55:
        /*0bd0*/ 	.byte	0x04, 0x36
        /*0bd2*/ 	.short	(.L_57 - .L_56)
.L_56:
        /*0bd4*/ 	.word	0x00000008
.L_57:


//--------------------- .nv.callgraph             --------------------------
	.section	.nv.callgraph,"",@"SHT_CUDA_CALLGRAPH"
	.align	4
	.sectionentsize	8
	.align		4
        /*0000*/ 	.word	0x00000000
	.align		4
        /*0004*/ 	.word	0xffffffff
	.align		4
        /*0008*/ 	.word	index@(_ZN7cutlass13device_kernelINS_4gemm6kernel13GemmUniversalIN4cute5tupleIJiiiiEEENS1_10collective13CollectiveMmaINS1_35MainloopSm100TmaUmmaWarpSpecializedILi8ELi2ELi4ENS5_IJNS4_1CILi2EEENSA_ILi1EEESC_EEEEENS5_IJNSA_ILi256EEENSA_ILi128EEENSA_ILi64EEEEEENS_10bfloat16_tENS5_IJlSC_lEEESJ_SK_NS4_8TiledMMAINS4_8MMA_AtomIJNS4_26SM100_MMA_F16BF16_2x1SM_SSISJ_SJ_fLi256ELi128ELNS4_4UMMA5MajorE0ELSP_0ELNSO_7ScaleInE0ELSQ_0EEEEEENS4_6LayoutINS5_IJSC_SC_SC_EEENS5_IJNSA_ILi0EEESV_SV_EEEEENS5_IJNS4_10UnderscoreESY_SY_EEEEENS4_18SM100_TMA_2SM_LOADENS4_14ComposedLayoutINS4_7SwizzleILi3ELi4ELi3EEENS4_18smem_ptr_flag_bitsILi16EEENST_INS5_IJNSA_ILi8EEESH_EEENS5_IJSH_SC_EEEEEEEvNS4_8identityES11_S1B_vS1C_EENS_8epilogue10collective18CollectiveEpilogueINS1E_23Sm100TmaWarpSpecializedILi4ELi2ELi32ELb1ELb0EEEJNS5_IJSG_SG_SH_EEENS5_IJNST_ISG_SC_EENST_INSA_ILi32EEESC_EEEEESJ_SK_SJ_SK_NS1E_6fusion15FusionCallbacksIS1I_NS1O_17LinearCombinationISJ_fSJ_fLNS_15FloatRoundStyleE2EEES1J_S1N_JEEENS4_5SM1004TMEM4LOAD26SM100_TMEM_LOAD_32dp32b32xENS4_13SM90_TMA_LOADENS12_INS13_ILi2ELi4ELi3EEES16_NST_INS5_IJS17_S1L_EEENS5_IJS1L_SC_EEEEEEENS4_39AutoVectorizingCopyWithAssumedAlignmentILi128EEENS4_14SM90_TMA_STOREES23_S25_S25_EEEvvEEEEvNT_6ParamsE)
	.align		4
        /*000c*/ 	.word	index@(__assertfail)
	.align		4
        /*0010*/ 	.word	0x00000000
	.align		4
        /*0014*/ 	.word	0xfffffffe
	.align		4
        /*0018*/ 	.word	0x00000000
	.align		4
        /*001c*/ 	.word	0xfffffffd
	.align		4
        /*0020*/ 	.word	0x00000000
	.align		4
        /*0024*/ 	.word	0xfffffffc


//--------------------- .nv.constant4             --------------------------
	.section	.nv.constant4,"a",@progbits
	.align	8
	.align		8
.nv.constant4:
        /*0000*/ 	.dword	__assertfail
	.align		8
        /*0008*/ 	.dword	__unnamed_1
	.align		8
        /*0010*/ 	.dword	__unnamed_2
	.align		8
        /*0018*/ 	.dword	_ZN40_INTERNAL_49a756fb_4_k_cu_156c5d90_198484cuda3std3__45__cpo5beginE
	.align		8
        /*0020*/ 	.dword	_ZN40_INTERNAL_49a756fb_4_k_cu_156c5d90_198484cuda3std3__45__cpo3endE
	.align		8
        /*0028*/ 	.dword	_ZN40_INTERNAL_49a756fb_4_k_cu_156c5d90_198484cuda3std3__45__cpo6cbeginE
	.align		8
        /*0030*/ 	.dword	_ZN40_INTERNAL_49a756fb_4_k_cu_156c5d90_198484cuda3std3__45__cpo4cendE
	.align		8
        /*0038*/ 	.dword	_ZN40_INTERNAL_49a756fb_4_k_cu_156c5d90_198484cuda3std3__442_GLOBAL__N__49a756fb_4_k_cu_156c5d90_198486ignoreE
	.align		8
        /*0040*/ 	.dword	_ZN40_INTERNAL_49a756fb_4_k_cu_156c5d90_198484cuda3std3__419piecewise_constructE
	.align		8
        /*0048*/ 	.dword	_ZN40_INTERNAL_49a756fb_4_k_cu_156c5d90_198484cuda3std3__48in_placeE
	.align		8
        /*0050*/ 	.dword	_ZN40_INTERNAL_49a756fb_4_k_cu_156c5d90_198484cuda3std6ranges3__45__cpo4swapE
	.align		8
        /*0058*/ 	.dword	_ZN40_INTERNAL_49a756fb_4_k_cu_156c5d90_198484cuda3std6ranges3__45__cpo9iter_moveE
	.align		8
        /*0060*/ 	.dword	_ZN40_INTERNAL_49a756fb_4_k_cu_156c5d90_198484cute7productE
	.align		8
        /*0068*/ 	.dword	_ZN40_INTERNAL_49a756fb_4_k_cu_156c5d90_198484cute1_E
	.align		8
        /*0070*/ 	.dword	$str$25
	.align		8
        /*0078*/ 	.dword	$str$26
	.align		8
        /*0080*/ 	.dword	$str$27
	.align		8
        /*0088*/ 	.dword	$str$28


//--------------------- .text._ZN7cutlass13device_kernelINS_4gemm6kernel13GemmUniversalIN4cute5tupleIJiiiiEEENS1_10collective13CollectiveMmaINS1_35MainloopSm100TmaUmmaWarpSpecializedILi8ELi2ELi4ENS5_IJNS4_1CILi2EEENSA_ILi1EEESC_EEEEENS5_IJNSA_ILi256EEENSA_ILi128EEENSA_ILi64EEEEEENS_10bfloat16_tENS5_IJlSC_lEEESJ_SK_NS4_8TiledMMAINS4_8MMA_AtomIJNS4_26SM100_MMA_F16BF16_2x1SM_SSISJ_SJ_fLi256ELi128ELNS4_4UMMA5MajorE0ELSP_0ELNSO_7ScaleInE0ELSQ_0EEEEEENS4_6LayoutINS5_IJSC_SC_SC_EEENS5_IJNSA_ILi0EEESV_SV_EEEEENS5_IJNS4_10UnderscoreESY_SY_EEEEENS4_18SM100_TMA_2SM_LOADENS4_14ComposedLayoutINS4_7SwizzleILi3ELi4ELi3EEENS4_18smem_ptr_flag_bitsILi16EEENST_INS5_IJNSA_ILi8EEESH_EEENS5_IJSH_SC_EEEEEEEvNS4_8identityES11_S1B_vS1C_EENS_8epilogue10collective18CollectiveEpilogueINS1E_23Sm100TmaWarpSpecializedILi4ELi2ELi32ELb1ELb0EEEJNS5_IJSG_SG_SH_EEENS5_IJNST_ISG_SC_EENST_INSA_ILi32EEESC_EEEEESJ_SK_SJ_SK_NS1E_6fusion15FusionCallbacksIS1I_NS1O_17LinearCombinationISJ_fSJ_fLNS_15FloatRoundStyleE2EEES1J_S1N_JEEENS4_5SM1004TMEM4LOAD26SM100_TMEM_LOAD_32dp32b32xENS4_13SM90_TMA_LOADENS12_INS13_ILi2ELi4ELi3EEES16_NST_INS5_IJS17_S1L_EEENS5_IJS1L_SC_EEEEEEENS4_39AutoVectorizingCopyWithAssumedAlignmentILi128EEENS4_14SM90_TMA_STOREES23_S25_S25_EEEvvEEEEvNT_6ParamsE --------------------------
	.section	.text._ZN7cutlass13device_kernelINS_4gemm6kernel13GemmUniversalIN4cute5tupleIJiiiiEEENS1_10collective13CollectiveMmaINS1_35MainloopSm100TmaUmmaWarpSpecializedILi8ELi2ELi4ENS5_IJNS4_1CILi2EEENSA_ILi1EEESC_EEEEENS5_IJNSA_ILi256EEENSA_ILi128EEENSA_ILi64EEEEEENS_10bfloat16_tENS5_IJlSC_lEEESJ_SK_NS4_8TiledMMAINS4_8MMA_AtomIJNS4_26SM100_MMA_F16BF16_2x1SM_SSISJ_SJ_fLi256ELi128ELNS4_4UMMA5MajorE0ELSP_0ELNSO_7ScaleInE0ELSQ_0EEEEEENS4_6LayoutINS5_IJSC_SC_SC_EEENS5_IJNSA_ILi0EEESV_SV_EEEEENS5_IJNS4_10UnderscoreESY_SY_EEEEENS4_18SM100_TMA_2SM_LOADENS4_14ComposedLayoutINS4_7SwizzleILi3ELi4ELi3EEENS4_18smem_ptr_flag_bitsILi16EEENST_INS5_IJNSA_ILi8EEESH_EEENS5_IJSH_SC_EEEEEEEvNS4_8identityES11_S1B_vS1C_EENS_8epilogue10collective18CollectiveEpilogueINS1E_23Sm100TmaWarpSpecializedILi4ELi2ELi32ELb1ELb0EEEJNS5_IJSG_SG_SH_EEENS5_IJNST_ISG_SC_EENST_INSA_ILi32EEESC_EEEEESJ_SK_SJ_SK_NS1E_6fusion15FusionCallbacksIS1I_NS1O_17LinearCombinationISJ_fSJ_fLNS_15FloatRoundStyleE2EEES1J_S1N_JEEENS4_5SM1004TMEM4LOAD26SM100_TMEM_LOAD_32dp32b32xENS4_13SM90_TMA_LOADENS12_INS13_ILi2ELi4ELi3EEES16_NST_INS5_IJS17_S1L_EEENS5_IJS1L_SC_EEEEEEENS4_39AutoVectorizingCopyWithAssumedAlignmentILi128EEENS4_14SM90_TMA_STOREES23_S25_S25_EEEvvEEEEvNT_6ParamsE,"ax",@progbits
	.align	128
.text._ZN7cutlass13device_kernelINS_4gemm6kernel13GemmUniversalIN4cute5tupleIJiiiiEEENS1_10collective13CollectiveMmaINS1_35MainloopSm100TmaUmmaWarpSpecializedILi8ELi2ELi4ENS5_IJNS4_1CILi2EEENSA_ILi1EEESC_EEEEENS5_IJNSA_ILi256EEENSA_ILi128EEENSA_ILi64EEEEEENS_10bfloat16_tENS5_IJlSC_lEEESJ_SK_NS4_8TiledMMAINS4_8MMA_AtomIJNS4_26SM100_MMA_F16BF16_2x1SM_SSISJ_SJ_fLi256ELi128ELNS4_4UMMA5MajorE0ELSP_0ELNSO_7ScaleInE0ELSQ_0EEEEEENS4_6LayoutINS5_IJSC_SC_SC_EEENS5_IJNSA_ILi0EEESV_SV_EEEEENS5_IJNS4_10UnderscoreESY_SY_EEEEENS4_18SM100_TMA_2SM_LOADENS4_14ComposedLayoutINS4_7SwizzleILi3ELi4ELi3EEENS4_18smem_ptr_flag_bitsILi16EEENST_INS5_IJNSA_ILi8EEESH_EEENS5_IJSH_SC_EEEEEEEvNS4_8identityES11_S1B_vS1C_EENS_8epilogue10collective18CollectiveEpilogueINS1E_23Sm100TmaWarpSpecializedILi4ELi2ELi32ELb1ELb0EEEJNS5_IJSG_SG_SH_EEENS5_IJNST_ISG_SC_EENST_INSA_ILi32EEESC_EEEEESJ_SK_SJ_SK_NS1E_6fusion15FusionCallbacksIS1I_NS1O_17LinearCombinationISJ_fSJ_fLNS_15FloatRoundStyleE2EEES1J_S1N_JEEENS4_5SM1004TMEM4LOAD26SM100_TMEM_LOAD_32dp32b32xENS4_13SM90_TMA_LOADENS12_INS13_ILi2ELi4ELi3EEES16_NST_INS5_IJS17_S1L_EEENS5_IJS1L_SC_EEEEEEENS4_39AutoVectorizingCopyWithAssumedAlignmentILi128EEENS4_14SM90_TMA_STOREES23_S25_S25_EEEvvEEEEvNT_6ParamsE:
        .type           _ZN7cutlass13device_kernelINS_4gemm6kernel13GemmUniversalIN4cute5tupleIJiiiiEEENS1_10collective13CollectiveMmaINS1_35MainloopSm100TmaUmmaWarpSpecializedILi8ELi2ELi4ENS5_IJNS4_1CILi2EEENSA_ILi1EEESC_EEEEENS5_IJNSA_ILi256EEENSA_ILi128EEENSA_ILi64EEEEEENS_10bfloat16_tENS5_IJlSC_lEEESJ_SK_NS4_8TiledMMAINS4_8MMA_AtomIJNS4_26SM100_MMA_F16BF16_2x1SM_SSISJ_SJ_fLi256ELi128ELNS4_4UMMA5MajorE0ELSP_0ELNSO_7ScaleInE0ELSQ_0EEEEEENS4_6LayoutINS5_IJSC_SC_SC_EEENS5_IJNSA_ILi0EEESV_SV_EEEEENS5_IJNS4_10UnderscoreESY_SY_EEEEENS4_18SM100_TMA_2SM_LOADENS4_14ComposedLayoutINS4_7SwizzleILi3ELi4ELi3EEENS4_18smem_ptr_flag_bitsILi16EEENST_INS5_IJNSA_ILi8EEESH_EEENS5_IJSH_SC_EEEEEEEvNS4_8identityES11_S1B_vS1C_EENS_8epilogue10collective18CollectiveEpilogueINS1E_23Sm100TmaWarpSpecializedILi4ELi2ELi32ELb1ELb0EEEJNS5_IJSG_SG_SH_EEENS5_IJNST_ISG_SC_EENST_INSA_ILi32EEESC_EEEEESJ_SK_SJ_SK_NS1E_6fusion15FusionCallbacksIS1I_NS1O_17LinearCombinationISJ_fSJ_fLNS_15FloatRoundStyleE2EEES1J_S1N_JEEENS4_5SM1004TMEM4LOAD26SM100_TMEM_LOAD_32dp32b32xENS4_13SM90_TMA_LOADENS12_INS13_ILi2ELi4ELi3EEES16_NST_INS5_IJS17_S1L_EEENS5_IJS1L_SC_EEEEEEENS4_39AutoVectorizingCopyWithAssumedAlignmentILi128EEENS4_14SM90_TMA_STOREES23_S25_S25_EEEvvEEEEvNT_6ParamsE,@function
        .size           _ZN7cutlass13device_kernelINS_4gemm6kernel13GemmUniversalIN4cute5tupleIJiiiiEEENS1_10collective13CollectiveMmaINS1_35MainloopSm100TmaUmmaWarpSpecializedILi8ELi2ELi4ENS5_IJNS4_1CILi2EEENSA_ILi1EEESC_EEEEENS5_IJNSA_ILi256EEENSA_ILi128EEENSA_ILi64EEEEEENS_10bfloat16_tENS5_IJlSC_lEEESJ_SK_NS4_8TiledMMAINS4_8MMA_AtomIJNS4_26SM100_MMA_F16BF16_2x1SM_SSISJ_SJ_fLi256ELi128ELNS4_4UMMA5MajorE0ELSP_0ELNSO_7ScaleInE0ELSQ_0EEEEEENS4_6LayoutINS5_IJSC_SC_SC_EEENS5_IJNSA_ILi0EEESV_SV_EEEEENS5_IJNS4_10UnderscoreESY_SY_EEEEENS4_18SM100_TMA_2SM_LOADENS4_14ComposedLayoutINS4_7SwizzleILi3ELi4ELi3EEENS4_18smem_ptr_flag_bitsILi16EEENST_INS5_IJNSA_ILi8EEESH_EEENS5_IJSH_SC_EEEEEEEvNS4_8identityES11_S1B_vS1C_EENS_8epilogue10collective18CollectiveEpilogueINS1E_23Sm100TmaWarpSpecializedILi4ELi2ELi32ELb1ELb0EEEJNS5_IJSG_SG_SH_EEENS5_IJNST_ISG_SC_EENST_INSA_ILi32EEESC_EEEEESJ_SK_SJ_SK_NS1E_6fusion15FusionCallbacksIS1I_NS1O_17LinearCombinationISJ_fSJ_fLNS_15FloatRoundStyleE2EEES1J_S1N_JEEENS4_5SM1004TMEM4LOAD26SM100_TMEM_LOAD_32dp32b32xENS4_13SM90_TMA_LOADENS12_INS13_ILi2ELi4ELi3EEES16_NST_INS5_IJS17_S1L_EEENS5_IJS1L_SC_EEEEEEENS4_39AutoVectorizingCopyWithAssumedAlignmentILi128EEENS4_14SM90_TMA_STOREES23_S25_S25_EEEvvEEEEvNT_6ParamsE,(.L_x_209 - _ZN7cutlass13device_kernelINS_4gemm6kernel13GemmUniversalIN4cute5tupleIJiiiiEEENS1_10collective13CollectiveMmaINS1_35MainloopSm100TmaUmmaWarpSpecializedILi8ELi2ELi4ENS5_IJNS4_1CILi2EEENSA_ILi1EEESC_EEEEENS5_IJNSA_ILi256EEENSA_ILi128EEENSA_ILi64EEEEEENS_10bfloat16_tENS5_IJlSC_lEEESJ_SK_NS4_8TiledMMAINS4_8MMA_AtomIJNS4_26SM100_MMA_F16BF16_2x1SM_SSISJ_SJ_fLi256ELi128ELNS4_4UMMA5MajorE0ELSP_0ELNSO_7ScaleInE0ELSQ_0EEEEEENS4_6LayoutINS5_IJSC_SC_SC_EEENS5_IJNSA_ILi0EEESV_SV_EEEEENS5_IJNS4_10UnderscoreESY_SY_EEEEENS4_18SM100_TMA_2SM_LOADENS4_14ComposedLayoutINS4_7SwizzleILi3ELi4ELi3EEENS4_18smem_ptr_flag_bitsILi16EEENST_INS5_IJNSA_ILi8EEESH_EEENS5_IJSH_SC_EEEEEEEvNS4_8identityES11_S1B_vS1C_EENS_8epilogue10collective18CollectiveEpilogueINS1E_23Sm100TmaWarpSpecializedILi4ELi2ELi32ELb1ELb0EEEJNS5_IJSG_SG_SH_EEENS5_IJNST_ISG_SC_EENST_INSA_ILi32EEESC_EEEEESJ_SK_SJ_SK_NS1E_6fusion15FusionCallbacksIS1I_NS1O_17LinearCombinationISJ_fSJ_fLNS_15FloatRoundStyleE2EEES1J_S1N_JEEENS4_5SM1004TMEM4LOAD26SM100_TMEM_LOAD_32dp32b32xENS4_13SM90_TMA_LOADENS12_INS13_ILi2ELi4ELi3EEES16_NST_INS5_IJS17_S1L_EEENS5_IJS1L_SC_EEEEEEENS4_39AutoVectorizingCopyWithAssumedAlignmentILi128EEENS4_14SM90_TMA_STOREES23_S25_S25_EEEvvEEEEvNT_6ParamsE)
        .other          _ZN7cutlass13device_kernelINS_4gemm6kernel13GemmUniversalIN4cute5tupleIJiiiiEEENS1_10collective13CollectiveMmaINS1_35MainloopSm100TmaUmmaWarpSpecializedILi8ELi2ELi4ENS5_IJNS4_1CILi2EEENSA_ILi1EEESC_EEEEENS5_IJNSA_ILi256EEENSA_ILi128EEENSA_ILi64EEEEEENS_10bfloat16_tENS5_IJlSC_lEEESJ_SK_NS4_8TiledMMAINS4_8MMA_AtomIJNS4_26SM100_MMA_F16BF16_2x1SM_SSISJ_SJ_fLi256ELi128ELNS4_4UMMA5MajorE0ELSP_0ELNSO_7ScaleInE0ELSQ_0EEEEEENS4_6LayoutINS5_IJSC_SC_SC_EEENS5_IJNSA_ILi0EEESV_SV_EEEEENS5_IJNS4_10UnderscoreESY_SY_EEEEENS4_18SM100_TMA_2SM_LOADENS4_14ComposedLayoutINS4_7SwizzleILi3ELi4ELi3EEENS4_18smem_ptr_flag_bitsILi16EEENST_INS5_IJNSA_ILi8EEESH_EEENS5_IJSH_SC_EEEEEEEvNS4_8identityES11_S1B_vS1C_EENS_8epilogue10collective18CollectiveEpilogueINS1E_23Sm100TmaWarpSpecializedILi4ELi2ELi32ELb1ELb0EEEJNS5_IJSG_SG_SH_EEENS5_IJNST_ISG_SC_EENST_INSA_ILi32EEESC_EEEEESJ_SK_SJ_SK_NS1E_6fusion15FusionCallbacksIS1I_NS1O_17LinearCombinationISJ_fSJ_fLNS_15FloatRoundStyleE2EEES1J_S1N_JEEENS4_5SM1004TMEM4LOAD26SM100_TMEM_LOAD_32dp32b32xENS4_13SM90_TMA_LOADENS12_INS13_ILi2ELi4ELi3EEES16_NST_INS5_IJS17_S1L_EEENS5_IJS1L_SC_EEEEEEENS4_39AutoVectorizingCopyWithAssumedAlignmentILi128EEENS4_14SM90_TMA_STOREES23_S25_S25_EEEvvEEEEvNT_6ParamsE,@"STO_CUDA_ENTRY STV_DEFAULT"
_ZN7cutlass13device_kernelINS_4gemm6kernel13GemmUniversalIN4cute5tupleIJiiiiEEENS1_10collective13CollectiveMmaINS1_35MainloopSm100TmaUmmaWarpSpecializedILi8ELi2ELi4ENS5_IJNS4_1CILi2EEENSA_ILi1EEESC_EEEEENS5_IJNSA_ILi256EEENSA_ILi128EEENSA_ILi64EEEEEENS_10bfloat16_tENS5_IJlSC_lEEESJ_SK_NS4_8TiledMMAINS4_8MMA_AtomIJNS4_26SM100_MMA_F16BF16_2x1SM_SSISJ_SJ_fLi256ELi128ELNS4_4UMMA5MajorE0ELSP_0ELNSO_7ScaleInE0ELSQ_0EEEEEENS4_6LayoutINS5_IJSC_SC_SC_EEENS5_IJNSA_ILi0EEESV_SV_EEEEENS5_IJNS4_10UnderscoreESY_SY_EEEEENS4_18SM100_TMA_2SM_LOADENS4_14ComposedLayoutINS4_7SwizzleILi3ELi4ELi3EEENS4_18smem_ptr_flag_bitsILi16EEENST_INS5_IJNSA_ILi8EEESH_EEENS5_IJSH_SC_EEEEEEEvNS4_8identityES11_S1B_vS1C_EENS_8epilogue10collective18CollectiveEpilogueINS1E_23Sm100TmaWarpSpecializedILi4ELi2ELi32ELb1ELb0EEEJNS5_IJSG_SG_SH_EEENS5_IJNST_ISG_SC_EENST_INSA_ILi32EEESC_EEEEESJ_SK_SJ_SK_NS1E_6fusion15FusionCallbacksIS1I_NS1O_17LinearCombinationISJ_fSJ_fLNS_15FloatRoundStyleE2EEES1J_S1N_JEEENS4_5SM1004TMEM4LOAD26SM100_TMEM_LOAD_32dp32b32xENS4_13SM90_TMA_LOADENS12_INS13_ILi2ELi4ELi3EEES16_NST_INS5_IJS17_S1L_EEENS5_IJS1L_SC_EEEEEEENS4_39AutoVectorizingCopyWithAssumedAlignmentILi128EEENS4_14SM90_TMA_STOREES23_S25_S25_EEEvvEEEEvNT_6ParamsE:
[----:B------:R-:W1:Y:S01]  /*0000*/  LDC R1, c[0x0][0x37c] ;  /* 0x0000df00ff017b82 */ /* 0x000e620000000800 */
[----:B------:R-:W2:Y:S01]  /*0010*/  S2R R105, SR_TID.X ;  /* 0x0000000000697919 */ /* 0x000ea20000002100 */
[----:B------:R-:W3:Y:S06]  /*0020*/  LDCU.64 UR6, c[0x0][0x890] ;  /* 0x00011200ff0677ac */ /* 0x000eec0008000a00 */
[----:B------:R-:W4:Y:S01]  /*0030*/  S2UR UR37, SR_CgaCtaId ;  /* 0x00000000002579c3 */ /* 0x000f220000008800 */
[----:B------:R-:W-:Y:S02]  /*0040*/  PRMT R92, RZ, 0x7610, R92 ;  /* 0x00007610ff5c7816 */ /* 0x000fe4000000005c */
[----:B------:R-:W-:Y:S01]  /*0050*/  ELECT P1, URZ, PT ;  /* 0x0000000000ff782f */ /* 0x000fe20003820000 */
[----:B------:R-:W1:Y:S01]  /*0060*/  LDCU.64 UR46, c[0x0][0x358] ;  /* 0x00006b00ff2e77ac */ /* 0x000e620008000a00 */
[----:B---3--:R-:W-:-:S04]  /*0070*/  UISETP.NE.U32.AND UP0, UPT, UR6, URZ, UPT ;  /* 0x000000ff0600728c */ /* 0x008fc8000bf05070 */
[----:B------:R-:W-:Y:S02]  /*0080*/  UISETP.NE.AND.EX UP0, UPT, UR7, URZ, UPT, UP0 ;  /* 0x000000ff0700728c */ /* 0x000fe4000bf05300 */
[----:B----4-:R-:W-:Y:S02]  /*0090*/  ULOP3.LUT UR5, UR37, 0x1, URZ, 0xc0, !UPT ;  /* 0x0000000125057892 */ /* 0x010fe4000f8ec0ff */
[----:B------:R-:W-:Y:S01]  /*00a0*/  ULOP3.LUT UR4, UR37, 0x1, URZ, 0x3c, !UPT ;  /* 0x0000000125047892 */ /* 0x000fe2000f8e3cff */
[----:B--2---:R-:W-:-:S05]  /*00b0*/  SHF.R.U32.HI R96, RZ, 0x5, R105 ;  /* 0x00000005ff607819 */ /* 0x004fca0000011669 */
[----:B------:R-:W2:Y:S02]  /*00c0*/  SHFL.IDX PT, R0, R96, RZ, 0x1f ;  /* 0x00001fff60007589 */ /* 0x000ea400000e0000 */
[----:B--2---:R-:W-:Y:S01]  /*00d0*/  R2UR UR10, R0 ;  /* 0x00000000000a72ca */ /* 0x004fe200000e0000 */
[----:B-1----:R-:W-:-:S14]  /*00e0*/  BRA.U UP0, `(.L_x_0) ;  /* 0x00000001002c7547 */ /* 0x002fdc000b800000 */
[----:B------:R-:W1:Y:S02]  /*00f0*/  LDCU.64 UR8, c[0x0][0x888] ;  /* 0x00011100ff0877ac */ /* 0x000e640008000a00 */
[----:B-1----:R-:W-:-:S04]  /*0100*/  UISETP.NE.U32.AND UP0, UPT, UR8, URZ, UPT ;  /* 0x000000ff0800728c */ /* 0x002fc8000bf05070 */
[----:B------:R-:W-:-:S09]  /*0110*/  UISETP.NE.AND.EX UP0, UPT, UR9, URZ, UPT, UP0 ;  /* 0x000000ff0900728c */ /* 0x000fd2000bf05300 */
[----:B------:R-:W-:Y:S05]  /*0120*/  BRA.U !UP0, `(.L_x_1) ;  /* 0x0000000108107547 */ /* 0x000fea000b800000 */
[----:B------:R-:W1:Y:S02]  /*0130*/  LDC.64 R2, c[0x0][0x888] ;  /* 0x00022200ff027b82 */ /* 0x000e640000000a00 */
[----:B-1----:R1:W5:Y:S01]  /*0140*/  LDG.E R49, desc[UR46][R2.64] ;  /* 0x0000002e02317981 */ /* 0x002362000c1e1900 */
[----:B------:R-:W-:Y:S01]  /*0150*/  HFMA2 R92, -RZ, RZ, 0, 5.9604644775390625e-08 ;  /* 0x00000001ff5c7431 */ /* 0x000fe200000001ff */
[----:B------:R-:W-:Y:S05]  /*0160*/  BRA `(.L_x_0) ;  /* 0x00000000000c7947 */ /* 0x000fea0003800000 */
.L_x_1:
[----:B------:R-:W1:Y:S01]  /*0170*/  LDCU UR8, c[0x0][0x880] ;  /* 0x00011000ff0877ac */ /* 0x000e620008000800 */
[----:B------:R-:W-:Y:S01]  /*0180*/  HFMA2 R92, -RZ, RZ, 0, 5.9604644775390625e-08 ;  /* 0x00000001ff5c7431 */ /* 0x000fe200000001ff */
[----:B-1----:R-:W-:-:S07]  /*0190*/  MOV R49, UR8 ;  /* 0x0000000800317c02 */ /* 0x002fce0008000f00 */
.L_x_0:
[----:B------:R-:W2:Y:S02]  /*01a0*/  LDCU.64 UR8, c[0x0][0x8b0] ;  /* 0x00011600ff0877ac */ /* 0x000ea40008000a00 */
[----:B--2---:R-:W-:-:S04]  /*01b0*/  UISETP.NE.U32.AND UP0, UPT, UR8, URZ, UPT ;  /* 0x000000ff0800728c */ /* 0x004fc8000bf05070 */
[----:B------:R-:W-:-:S09]  /*01c0*/  UISETP.NE.AND.EX UP0, UPT, UR9, URZ, UPT, UP0 ;  /* 0x000000ff0900728c */ /* 0x000fd2000bf05300 */
[----:B------:R-:W-:Y:S05]  /*01d0*/  BRA.U UP0, `(.L_x_2) ;  /* 0x0000000100247547 */ /* 0x000fea000b800000 */
[----:B------:R-:W2:Y:S02]  /*01e0*/  LDCU.64 UR8, c[0x0][0x8a8] ;  /* 0x00011500ff0877ac */ /* 0x000ea40008000a00 */
[----:B--2---:R-:W-:-:S04]  /*01f0*/  UISETP.NE.U32.AND UP0, UPT, UR8, URZ, UPT ;  /* 0x000000ff0800728c */ /* 0x004fc8000bf05070 */
[----:B------:R-:W-:-:S09]  /*0200*/  UISETP.NE.AND.EX UP0, UPT, UR9, URZ, UPT, UP0 ;  /* 0x000000ff0900728c */ /* 0x000fd2000bf05300 */
[----:B------:R-:W-:Y:S05]  /*0210*/  BRA.U !UP0, `(.L_x_3) ;  /* 0x00000001080c7547 */ /* 0x000fea000b800000 */
[----:B-1----:R-:W1:Y:S02]  /*0220*/  LDC.64 R2, c[0x0][0x8a8] ;  /* 0x00022a00ff027b82 */ /* 0x002e640000000a00 */
[----:B-1----:R2:W5:Y:S01]  /*0230*/  LDG.E R47, desc[UR46][R2.64] ;  /* 0x0000002e022f7981 */ /* 0x002562000c1e1900 */
[----:B------:R-:W-:Y:S05]  /*0240*/  BRA `(.L_x_2) ;  /* 0x0000000000087947 */ /* 0x000fea0003800000 */
.L_x_3:
[----:B------:R-:W2:Y:S02]  /*0250*/  LDCU UR8, c[0x0][0x8a0] ;  /* 0x00011400ff0877ac */ /* 0x000ea40008000800 */
[----:B--2---:R-:W-:Y:S02]  /*0260*/  MOV R47, UR8 ;  /* 0x00000008002f7c02 */ /* 0x004fe40008000f00 */
.L_x_2:
[----:B------:R-:W-:Y:S01]  /*0270*/  IMAD.U32 R0, RZ, RZ, UR10 ;  /* 0x0000000aff007e24 */ /* 0x000fe2000f8e00ff */
[----:B------:R-:W-:Y:S04]  /*0280*/  BSSY.RECONVERGENT B0, `(.L_x_4) ;  /* 0x000000c000007945 */ /* 0x000fe80003800200 */
[C---:B------:R-:W-:Y:S02]  /*0290*/  ISETP.NE.OR P2, PT, R0.reuse, 0x1, !P1 ;  /* 0x000000010000780c */ /* 0x040fe40004f45670 */
[----:B------:R-:W-:-:S11]  /*02a0*/  ISETP.NE.OR P0, PT, R0, 0x3, !P1 ;  /* 0x000000030000780c */ /* 0x000fd60004f05670 */
[----:B------:R-:W-:Y:S05]  /*02b0*/  @P2 BRA `(.L_x_5) ;  /* 0x0000000000202947 */ /* 0x000fea0003800000 */
[----:B------:R-:W3:Y:S02]  /*02c0*/  LDCU.64 UR8, c[0x0][0x348] ;  /* 0x00006900ff0877ac */ /* 0x000ee40008000a00 */
[----:B---3--:R-:W-:Y:S02]  /*02d0*/  UIADD3 UR12, UP1, UPT, UR8, 0x80, URZ ;  /* 0x00000080080c7890 */ /* 0x008fe4000ff3e0ff */
[----:B------:R-:W-:Y:S02]  /*02e0*/  UIADD3 UR8, UP0, UPT, UR8, 0x180, URZ ;  /* 0x0000018008087890 */ /* 0x000fe4000ff1e0ff */
[----:B------:R-:W-:Y:S02]  /*02f0*/  UIADD3.X UR13, UPT, UPT, URZ, UR9, URZ, UP1, !UPT ;  /* 0x00000009ff0d7290 */ /* 0x000fe40008ffe4ff */
[----:B------:R-:W-:-:S07]  /*0300*/  UIADD3.X UR9, UPT, UPT, URZ, UR9, URZ, UP0, !UPT ;  /* 0x00000009ff097290 */ /* 0x000fce00087fe4ff */
[----:B------:R3:W-:Y:S02]  /*0310*/  UTMACCTL.PF [UR12] ;  /* 0x000000000c0079b9 */ /* 0x0007e40008040000 */
[----:B------:R3:W-:Y:S02]  /*0320*/  UTMACCTL.PF [UR8] ;  /* 0x00000000080079b9 */ /* 0x0007e40008040000 */
[----:B---3--:R-:W-:Y:S01]  /*0330*/  NOP ;  /* 0x0000000000007918 */ /* 0x008fe20000000000 */
.L_x_5:
[----:B------:R-:W-:Y:S05]  /*0340*/  BSYNC.RECONVERGENT B0 ;  /* 0x0000000000007941 */ /* 0x000fea0003800200 */
.L_x_4:
[----:B------:R-:W-:Y:S04]  /*0350*/  BSSY.RECONVERGENT B0, `(.L_x_6) ;  /* 0x000000a000007945 */ /* 0x000fe80003800200 */
        /* <DEDUP_REMOVED lines=9> */
.L_x_7:
[----:B------:R-:W-:Y:S05]  /*03f0*/  BSYNC.RECONVERGENT B0 ;  /* 0x0000000000007941 */ /* 0x000fea0003800200 */
.L_x_6:
[----:B------:R-:W3:Y:S01]  /*0400*/  LDCU.64 UR8, c[0x0][0x888] ;  /* 0x00011100ff0877ac */ /* 0x000ee20008000a00 */
[----:B------:R-:W-:Y:S02]  /*0410*/  UISETP.EQ.U32.AND UP1, UPT, UR6, URZ, UPT ;  /* 0x000000ff0600728c */ /* 0x000fe4000bf22070 */
[----:B------:R-:W-:Y:S02]  /*0420*/  UPLOP3.LUT UP5, UPT, UPT, UPT, UPT, 0x80, 0x8 ;  /* 0x000000000008789c */ /* 0x000fe40003faf070 */
[----:B---3--:R-:W-:-:S04]  /*0430*/  UISETP.NE.U32.AND UP0, UPT, UR8, URZ, UPT ;  /* 0x000000ff0800728c */ /* 0x008fc8000bf05070 */
[----:B------:R-:W-:-:S04]  /*0440*/  UISETP.NE.AND.EX UP0, UPT, UR9, URZ, UPT, UP0 ;  /* 0x000000ff0900728c */ /* 0x000fc8000bf05300 */
[----:B------:R-:W-:-:S04]  /*0450*/  UISETP.EQ.OR.EX UP2, UPT, UR7, URZ, !UP0, UP1 ;  /* 0x000000ff0700728c */ /* 0x000fc8000c742710 */
[----:B------:R-:W-:-:S05]  /*0460*/  UP2UR UR50, UPR, URZ, 0x4 ;  /* 0x00000004ff327883 */ /* 0x000fca0008000000 */
[----:B------:R-:W-:Y:S07]  /*0470*/  BRA.U !UP2, `(.L_x_8) ;  /* 0x000000010a207547 */ /* 0x000fee000b800000 */
[----:B------:R-:W-:Y:S01]  /*0480*/  UISETP.NE.U32.AND UP2, UPT, UR6, URZ, UPT ;  /* 0x000000ff0600728c */ /* 0x000fe2000bf45070 */
[----:B-----5:R-:W-:Y:S01]  /*0490*/  FSETP.NEU.AND P0, PT, R49, RZ, PT ;  /* 0x000000ff3100720b */ /* 0x020fe20003f0d000 */
[----:B------:R-:W-:Y:S02]  /*04a0*/  USEL UR6, URZ, 0xffffffff, UP0 ;  /* 0xffffffffff067887 */ /* 0x000fe40008000000 */
[----:B------:R-:W-:-:S10]  /*04b0*/  UISETP.NE.AND.EX UP2, UPT, UR7, URZ, UPT, UP2 ;  /* 0x000000ff0700728c */ /* 0x000fd4000bf45320 */
[----:B------:R-:W-:Y:S01]  /*04c0*/  VOTEU.ANY UP1, P0 ;  /* 0x0000000000ff7886 */ /* 0x000fe20000020100 */
[----:B------:R-:W-:-:S04]  /*04d0*/  @!UP2 USEL UR6, URZ, 0xffffffff, UP1 ;  /* 0xffffffffff06a887 */ /* 0x000fc80008800000 */
[----:B------:R-:W-:-:S04]  /*04e0*/  ULOP3.LUT UR6, UR6, 0x1, URZ, 0xc0, !UPT ;  /* 0x0000000106067892 */ /* 0x000fc8000f8ec0ff */
[----:B------:R-:W-:-:S11]  /*04f0*/  UISETP.NE.U32.AND UP5, UPT, UR6, 0x1, UPT ;  /* 0x000000010600788c */ /* 0x000fd6000bfa5070 */
.L_x_8:
[----:B------:R-:W3:Y:S01]  /*0500*/  SHFL.IDX PT, R0, R96, RZ, 0x1f ;  /* 0x00001fff60007589 */ /* 0x000ee200000e0000 */
[----:B------:R-:W-:-:S04]  /*0510*/  UISETP.NE.AND UP1, UPT, UR10, 0x2, UPT ;  /* 0x000000020a00788c */ /* 0x000fc8000bf25270 */
[----:B------:R-:W-:Y:S02]  /*0520*/  UISETP.EQ.AND UP2, UPT, UR5, URZ, !UP1 ;  /* 0x000000ff0500728c */ /* 0x000fe4000cf42270 */
[----:B------:R-:W-:-:S04]  /*0530*/  USEL UR6, URZ, 0x1, UP1 ;  /* 0x00000001ff067887 */ /* 0x000fc80008800000 */
[----:B------:R-:W-:Y:S02]  /*0540*/  PLOP3.LUT P5, PT, P1, PT, UP2, 0x80, 0x8 ;  /* 0x000000000008781c */ /* 0x000fe40000faf028 */
[----:B---3--:R-:W-:-:S13]  /*0550*/  ISETP.NE.AND P0, PT, R0, RZ, PT ;  /* 0x000000ff0000720c */ /* 0x008fda0003f05270 */
[----:B------:R-:W-:Y:S05]  /*0560*/  @P0 BRA `(.L_x_9) ;  /* 0x0000000000640947 */ /* 0x000fea0003800000 */
[----:B------:R-:W-:Y:S01]  /*0570*/  UMOV UR8, 0x400 ;  /* 0x0000040000087882 */ /* 0x000fe20000000000 */
[----:B------:R-:W-:Y:S01]  /*0580*/  UMOV UR7, 0x1 ;  /* 0x0000000100077882 */ /* 0x000fe20000000000 */
[----:B------:R-:W-:Y:S02]  /*0590*/  ULEA UR8, UR37, UR8, 0x18 ;  /* 0x0000000825087291 */ /* 0x000fe4000f8ec0ff */
[----:B------:R-:W-:-:S04]  /*05a0*/  UIADD3 UR12, UPT, UPT, -UR7, 0x100000, URZ ;  /* 0x00100000070c7890 */ /* 0x000fc8000fffe1ff */
[----:B------:R-:W-:Y:S02]  /*05b0*/  USHF.L.U32 UR13, UR12, 0xb, URZ ;  /* 0x0000000b0c0d7899 */ /* 0x000fe400080006ff */
[----:B------:R-:W-:Y:S01]  /*05c0*/  USHF.L.U32 UR12, UR12, 0x1, URZ ;  /* 0x000000010c0c7899 */ /* 0x000fe200080006ff */
[----:B------:R-:W-:Y:S01]  /*05d0*/  ELECT P0, URZ, PT ;  /* 0x0000000000ff782f */ /* 0x000fe20003800000 */
[----:B------:R-:W3:Y:S10]  /*05e0*/  FENCE.VIEW.ASYNC.S ;  /* 0x00000000000073c6 */ /* 0x000ef40000000000 */
[----:B---3--:R3:W4:Y:S01]  /*05f0*/  SYNCS.EXCH.64 URZ, [UR8], UR12 ;  /* 0x0000000c08ff75b2 */ /* 0x0087220008000100 */
[----:B------:R3:W1:Y:S01]  /*0600*/  SYNCS.EXCH.64 URZ, [UR8+0x40], UR12 ;  /* 0x0000400c08ff75b2 */ /* 0x0006620008000100 */
        /* <DEDUP_REMOVED lines=13> */
[----:B------:R3:W1:Y:S02]  /*06e0*/  SYNCS.EXCH.64 URZ, [UR8+0x78], UR12 ;  /* 0x0000780c08ff75b2 */ /* 0x0006640008000100 */
[----:B---3--:R-:W-:Y:S01]  /*06f0*/  NOP ;  /* 0x0000000000007918 */ /* 0x008fe20000000000 */
.L_x_9:
[----:B------:R-:W3:Y:S01]  /*0700*/  SHFL.IDX PT, R0, R96, RZ, 0x1f ;  /* 0x00001fff60007589 */ /* 0x000ee200000e0000 */
[----:B------:R-:W-:Y:S01]  /*0710*/  NOP ;  /* 0x0000000000007918 */ /* 0x000fe20000000000 */
[----:B---3--:R-:W-:-:S13]  /*0720*/  ISETP.NE.AND P0, PT, R0, 0x1, PT ;  /* 0x000000010000780c */ /* 0x008fda0003f05270 */
[----:B------:R-:W-:Y:S05]  /*0730*/  @P0 BRA `(.L_x_10) ;  /* 0x0000000000540947 */ /* 0x000fea0003800000 */
[----:B------:R-:W-:Y:S01]  /*0740*/  UMOV UR9, 0x400 ;  /* 0x0000040000097882 */ /* 0x000fe20000000000 */
[----:B------:R-:W-:Y:S01]  /*0750*/  UMOV UR8, 0x20 ;  /* 0x0000002000087882 */ /* 0x000fe20000000000 */
[----:B------:R-:W-:Y:S01]  /*0760*/  UMOV UR7, 0x80 ;  /* 0x0000008000077882 */ /* 0x000fe20000000000 */
[----:B------:R-:W-:Y:S02]  /*0770*/  ULEA UR9, UR37, UR9, 0x18 ;  /* 0x0000000925097291 */ /* 0x000fe4000f8ec0ff */
[----:B------:R-:W-:-:S04]  /*0780*/  UIADD3 UR12, UPT, UPT, -UR8, 0x100000, URZ ;  /* 0x00100000080c7890 */ /* 0x000fc8000fffe1ff */
[----:B------:R-:W-:Y:S02]  /*0790*/  USHF.L.U32 UR13, UR12, 0xb, URZ ;  /* 0x0000000b0c0d7899 */ /* 0x000fe400080006ff */
[----:B------:R-:W-:Y:S02]  /*07a0*/  USHF.L.U32 UR12, UR12, 0x1, URZ ;  /* 0x000000010c0c7899 */ /* 0x000fe400080006ff */
[----:B------:R-:W-:-:S04]  /*07b0*/  UIADD3 UR14, UPT, UPT, -UR7, 0x100000, URZ ;  /* 0x00100000070e7890 */ /* 0x000fc8000fffe1ff */
[----:B------:R-:W-:Y:S02]  /*07c0*/  USHF.L.U32 UR15, UR14, 0xb, URZ ;  /* 0x0000000b0e0f7899 */ /* 0x000fe400080006ff */
[----:B------:R-:W-:Y:S01]  /*07d0*/  USHF.L.U32 UR14, UR14, 0x1, URZ ;  /* 0x000000010e0e7899 */ /* 0x000fe200080006ff */
[----:B------:R-:W-:Y:S01]  /*07e0*/  ELECT P0, URZ, PT ;  /* 0x0000000000ff782f */ /* 0x000fe20003800000 */
[----:B------:R-:W3:Y:S02]  /*07f0*/  FENCE.VIEW.ASYNC.S ;  /* 0x00000000000073c6 */ /* 0x000ee40000000000 */
[----:B---3--:R3:W1:Y:S08]  /*0800*/  SYNCS.EXCH.64 URZ, [UR9+0x80], UR12 ;  /* 0x0000800c09ff75b2 */ /* 0x0086700008000100 */
[----:B------:R3:W1:Y:S01]  /*0810*/  SYNCS.EXCH.64 URZ, [UR9+0xa0], UR14 ;  /* 0x0000a00e09ff75b2 */ /* 0x0006620008000100 */
[----:B------:R3:W1:Y:S01]  /*0820*/  SYNCS.EXCH.64 URZ, [UR9+0x88], UR12 ;  /* 0x0000880c09ff75b2 */ /* 0x0006620008000100 */
[----:B------:R3:W1:Y:S01]  /*0830*/  SYNCS.EXCH.64 URZ, [UR9+0xa8], UR14 ;  /* 0x0000a80e09ff75b2 */ /* 0x0006620008000100 */
[----:B------:R3:W1:Y:S01]  /*0840*/  SYNCS.EXCH.64 URZ, [UR9+0x90], UR12 ;  /* 0x0000900c09ff75b2 */ /* 0x0006620008000100 */
[----:B------:R3:W1:Y:S01]  /*0850*/  SYNCS.EXCH.64 URZ, [UR9+0xb0], UR14 ;  /* 0x0000b00e09ff75b2 */ /* 0x0006620008000100 */
[----:B------:R3:W1:Y:S01]  /*0860*/  SYNCS.EXCH.64 URZ, [UR9+0x98], UR12 ;  /* 0x0000980c09ff75b2 */ /* 0x0006620008000100 */
[----:B------:R3:W1:Y:S01]  /*0870*/  SYNCS.EXCH.64 URZ, [UR9+0xb8], UR14 ;  /* 0x0000b80e09ff75b2 */ /* 0x0006620008000100 */
[----:B------:R-:W-:Y:S01]  /*0880*/  NOP ;  /* 0x0000000000007918 */ /* 0x000fe20000000000 */
.L_x_10:
[----:B------:R-:W2:Y:S01]  /*0890*/  SHFL.IDX PT, R0, R96, RZ, 0x1f ;  /* 0x00001fff60007589 */ /* 0x000ea200000e0000 */
[----:B------:R-:W-:Y:S01]  /*08a0*/  NOP ;  /* 0x0000000000007918 */ /* 0x000fe20000000000 */
[----:B--2---:R-:W-:-:S13]  /*08b0*/  ISETP.NE.AND P0, PT, R0, 0x3, PT ;  /* 0x000000030000780c */ /* 0x004fda0003f05270 */
[----:B------:R-:W-:Y:S05]  /*08c0*/  @P0 BRA `(.L_x_11) ;  /* 0x00000000002c0947 */ /* 0x000fea0003800000 */
[----:B------:R-:W-:Y:S01]  /*08d0*/  UMOV UR8, 0x400 ;  /* 0x0000040000087882 */ /* 0x000fe20000000000 */
[----:B------:R-:W-:Y:S01]  /*08e0*/  UMOV UR7, 0x20 ;  /* 0x0000002000077882 */ /* 0x000fe20000000000 */
[----:B------:R-:W-:Y:S02]  /*08f0*/  ULEA UR8, UR37, UR8, 0x18 ;  /* 0x0000000825087291 */ /* 0x000fe4000f8ec0ff */
[----:B---3--:R-:W-:-:S04]  /*0900*/  UIADD3 UR12, UPT, UPT, -UR7, 0x100000, URZ ;  /* 0x00100000070c7890 */ /* 0x008fc8000fffe1ff */
[----:B------:R-:W-:Y:S02]  /*0910*/  USHF.L.U32 UR13, UR12, 0xb, URZ ;  /* 0x0000000b0c0d7899 */ /* 0x000fe400080006ff */
[----:B------:R-:W-:Y:S01]  /*0920*/  USHF.L.U32 UR12, UR12, 0x1, URZ ;  /* 0x000000010c0c7899 */ /* 0x000fe200080006ff */
[----:B------:R-:W-:Y:S01]  /*0930*/  ELECT P0, URZ, PT ;  /* 0x0000000000ff782f */ /* 0x000fe20003800000 */
[----:B------:R-:W2:Y:S10]  /*0940*/  FENCE.VIEW.ASYNC.S ;  /* 0x00000000000073c6 */ /* 0x000eb40000000000 */
[----:B--2---:R2:W3:Y:S01]  /*0950*/  SYNCS.EXCH.64 URZ, [UR8+0xc0], UR12 ;  /* 0x0000c00c08ff75b2 */ /* 0x0044e20008000100 */
[----:B------:R2:W1:Y:S01]  /*0960*/  SYNCS.EXCH.64 URZ, [UR8+0xc8], UR12 ;  /* 0x0000c80c08ff75b2 */ /* 0x0004620008000100 */
[----:B------:R-:W-:Y:S01]  /*0970*/  NOP ;  /* 0x0000000000007918 */ /* 0x000fe20000000000 */
.L_x_11:
[----:B------:R-:W4:Y:S01]  /*0980*/  SHFL.IDX PT, R0, R96, RZ, 0x1f ;  /* 0x00001fff60007589 */ /* 0x000f2200000e0000 */
[----:B------:R-:W-:Y:S01]  /*0990*/  NOP ;  /* 0x0000000000007918 */ /* 0x000fe20000000000 */
[----:B----4-:R-:W-:-:S13]  /*09a0*/  ISETP.NE.AND P0, PT, R0, 0x4, PT ;  /* 0x000000040000780c */ /* 0x010fda0003f05270 */
[----:B------:R-:W-:Y:S05]  /*09b0*/  @P0 BRA `(.L_x_12) ;  /* 0x0000000000480947 */ /* 0x000fea0003800000 */
[----:B---3--:R-:W-:Y:S01]  /*09c0*/  UMOV UR9, 0x1e0 ;  /* 0x000001e000097882 */ /* 0x008fe20000000000 */
[----:B--2---:R-:W-:Y:S01]  /*09d0*/  UMOV UR8, 0x400 ;  /* 0x0000040000087882 */ /* 0x004fe20000000000 */
[----:B------:R-:W-:Y:S01]  /*09e0*/  USEL UR9, UR9, 0x1a0, UP5 ;  /* 0x000001a009097887 */ /* 0x000fe2000a800000 */
        /* <DEDUP_REMOVED lines=9> */
[----:B------:R-:W2:Y:S02]  /*0a80*/  FENCE.VIEW.ASYNC.S ;  /* 0x00000000000073c6 */ /* 0x000ea40000000000 */
[----:B--2---:R4:W2:Y:S08]  /*0a90*/  SYNCS.EXCH.64 URZ, [UR8+0xd0], UR12 ;  /* 0x0000d00c08ff75b2 */ /* 0x0048b00008000100 */
[----:B------:R4:W3:Y:S01]  /*0aa0*/  SYNCS.EXCH.64 URZ, [UR8+0xe0], UR14 ;  /* 0x0000e00e08ff75b2 */ /* 0x0008e20008000100 */
[----:B------:R4:W1:Y:S01]  /*0ab0*/  SYNCS.EXCH.64 URZ, [UR8+0xd8], UR12 ;  /* 0x0000d80c08ff75b2 */ /* 0x0008620008000100 */
[----:B------:R4:W1:Y:S02]  /*0ac0*/  SYNCS.EXCH.64 URZ, [UR8+0xe8], UR14 ;  /* 0x0000e80e08ff75b2 */ /* 0x0008640008000100 */
[----:B----4-:R-:W-:Y:S01]  /*0ad0*/  NOP ;  /* 0x0000000000007918 */ /* 0x010fe20000000000 */
.L_x_12:
[----:B------:R-:W4:Y:S01]  /*0ae0*/  SHFL.IDX PT, R0, R96, RZ, 0x1f ;  /* 0x00001fff60007589 */ /* 0x000f2200000e0000 */
[----:B------:R-:W-:Y:S01]  /*0af0*/  NOP ;  /* 0x0000000000007918 */ /* 0x000fe20000000000 */
[----:B----4-:R-:W-:-:S13]  /*0b00*/  ISETP.NE.AND P0, PT, R0, 0x5, PT ;  /* 0x000000050000780c */ /* 0x010fda0003f05270 */
[----:B------:R-:W-:Y:S05]  /*0b10*/  @P0 BRA `(.L_x_13) ;  /* 0x0000000000540947 */ /* 0x000fea0003800000 */
[----:B---3--:R-:W-:Y:S01]  /*0b20*/  UMOV UR9, 0x400 ;  /* 0x0000040000097882 */ /* 0x008fe20000000000 */
[----:B--2---:R-:W-:Y:S01]  /*0b30*/  UMOV UR8, 0x1 ;  /* 0x0000000100087882 */ /* 0x004fe20000000000 */
        /* <DEDUP_REMOVED lines=13> */
[----:B------:R4:W1:Y:S01]  /*0c10*/  SYNCS.EXCH.64 URZ, [UR9+0x118], UR14 ;  /* 0x0001180e09ff75b2 */ /* 0x0008620008000100 */
[----:B------:R4:W1:Y:S01]  /*0c20*/  SYNCS.EXCH.64 URZ, [UR9+0x100], UR12 ;  /* 0x0001000c09ff75b2 */ /* 0x0008620008000100 */
[----:B------:R4:W1:Y:S01]  /*0c30*/  SYNCS.EXCH.64 URZ, [UR9+0x120], UR14 ;  /* 0x0001200e09ff75b2 */ /* 0x0008620008000100 */
[----:B------:R4:W1:Y:S01]  /*0c40*/  SYNCS.EXCH.64 URZ, [UR9+0x108], UR12 ;  /* 0x0001080c09ff75b2 */ /* 0x0008620008000100 */
[----:B------:R4:W1:Y:S02]  /*0c50*/  SYNCS.EXCH.64 URZ, [UR9+0x128], UR14 ;  /* 0x0001280e09ff75b2 */ /* 0x0008640008000100 */
[----:B----4-:R-:W-:Y:S01]  /*0c60*/  NOP ;  /* 0x0000000000007918 */ /* 0x010fe20000000000 */
.L_x_13:
[----:B------:R-:W4:Y:S01]  /*0c70*/  SHFL.IDX PT, R0, R96, RZ, 0x1f ;  /* 0x00001fff60007589 */ /* 0x000f2200000e0000 */
[----:B------:R-:W-:Y:S01]  /*0c80*/  ISETP.NE.OR P1, PT, RZ, UR10, !P1 ;  /* 0x0000000aff007c0c */ /* 0x000fe2000cf25670 */
[----:B------:R-:W-:Y:S01]  /*0c90*/  NOP ;  /* 0x0000000000007918 */ /* 0x000fe20000000000 */
[----:B----4-:R-:W-:-:S13]  /*0ca0*/  ISETP.NE.AND P0, PT, R0, 0x3, PT ;  /* 0x000000030000780c */ /* 0x010fda0003f05270 */
[----:B------:R-:W-:Y:S05]  /*0cb0*/  @P0 BRA `(.L_x_14) ;  /* 0x0000000000340947 */ /* 0x000fea0003800000 */
[----:B--2---:R-:W-:Y:S01]  /*0cc0*/  UMOV UR8, 0x400 ;  /* 0x0000040000087882 */ /* 0x004fe20000000000 */
[----:B------:R-:W-:Y:S01]  /*0cd0*/  UMOV UR7, 0x20 ;  /* 0x0000002000077882 */ /* 0x000fe20000000000 */
[----:B------:R-:W-:Y:S02]  /*0ce0*/  ULEA UR8, UR37, UR8, 0x18 ;  /* 0x0000000825087291 */ /* 0x000fe4000f8ec0ff */
[----:B---3--:R-:W-:-:S04]  /*0cf0*/  UIADD3 UR12, UPT, UPT, -UR7, 0x100000, URZ ;  /* 0x00100000070c7890 */ /* 0x008fc8000fffe1ff */
[----:B------:R-:W-:Y:S02]  /*0d00*/  USHF.L.U32 UR13, UR12, 0xb, URZ ;  /* 0x0000000b0c0d7899 */ /* 0x000fe400080006ff */
[----:B------:R-:W-:Y:S01]  /*0d10*/  USHF.L.U32 UR12, UR12, 0x1, URZ ;  /* 0x000000010c0c7899 */ /* 0x000fe200080006ff */
[----:B------:R-:W-:Y:S01]  /*0d20*/  ELECT P0, URZ, PT ;  /* 0x0000000000ff782f */ /* 0x000fe20003800000 */
[----:B------:R-:W2:Y:S10]  /*0d30*/  FENCE.VIEW.ASYNC.S ;  /* 0x00000000000073c6 */ /* 0x000eb40000000000 */
[----:B--2---:R4:W2:Y:S01]  /*0d40*/  SYNCS.EXCH.64 URZ, [UR8+0x130], UR12 ;  /* 0x0001300c08ff75b2 */ /* 0x0048a20008000100 */
[----:B------:R4:W3:Y:S01]  /*0d50*/  SYNCS.EXCH.64 URZ, [UR8+0x140], UR12 ;  /* 0x0001400c08ff75b2 */ /* 0x0008e20008000100 */
[----:B------:R4:W1:Y:S01]  /*0d60*/  SYNCS.EXCH.64 URZ, [UR8+0x138], UR12 ;  /* 0x0001380c08ff75b2 */ /* 0x0008620008000100 */
[----:B------:R4:W1:Y:S02]  /*0d70*/  SYNCS.EXCH.64 URZ, [UR8+0x148], UR12 ;  /* 0x0001480c08ff75b2 */ /* 0x0008640008000100 */
[----:B----4-:R-:W-:Y:S01]  /*0d80*/  NOP ;  /* 0x0000000000007918 */ /* 0x010fe20000000000 */
.L_x_14:
[----:B------:R-:W-:Y:S01]  /*0d90*/  VOTEU.ALL UP1, P1 ;  /* 0x0000000000ff7886 */ /* 0x000fe20000820000 */
[----:B--2---:R-:W2:Y:S01]  /*0da0*/  LDCU UR8, c[0x0][0x36c] ;  /* 0x00006d80ff0877ac */ /* 0x004ea20008000800 */
[----:B------:R-:W-:Y:S01]  /*0db0*/  NOP ;  /* 0x0000000000007918 */ /* 0x000fe20000000000 */
[----:B------:R-:W-:Y:S01]  /*0dc0*/  LOP3.LUT R10, R105, 0x1f, RZ, 0xc0, !PT ;  /* 0x0000001f690a7812 */ /* 0x000fe200078ec0ff */
[----:B---3--:R-:W-:Y:S01]  /*0dd0*/  UMOV UR12, 0x20 ;  /* 0x00000020000c7882 */ /* 0x008fe20000000000 */
[----:B------:R-:W-:Y:S01]  /*0de0*/  @!UP1 UMOV UR7, 0x400 ;  /* 0x0000040000079882 */ /* 0x000fe20000000000 */
[----:B------:R-:W-:-:S04]  /*0df0*/  @!UP1 UIADD3 UR12, UPT, UPT, -UR12, 0x100000, URZ ;  /* 0x001000000c0c9890 */ /* 0x000fc8000fffe1ff */
[----:B------:R-:W-:Y:S02]  /*0e00*/  @!UP1 USHF.L.U32 UR13, UR12, 0xb, URZ ;  /* 0x0000000b0c0d9899 */ /* 0x000fe400080006ff */
[----:B------:R-:W-:Y:S02]  /*0e10*/  @!UP1 USHF.L.U32 UR12, UR12, 0x1, URZ ;  /* 0x000000010c0c9899 */ /* 0x000fe400080006ff */
[----:B------:R-:W-:Y:S01]  /*0e20*/  @!UP1 ULEA UR7, UR37, UR7, 0x18 ;  /* 0x0000000725079291 */ /* 0x000fe2000f8ec0ff */
[----:B------:R-:W-:Y:S01]  /*0e30*/  VOTEU.ALL UP1, P1 ;  /* 0x0000000000ff7886 */ /* 0x000fe20000820000 */
[----:B------:R-:W-:Y:S01]  /*0e40*/  UISETP.NE.AND UP4, UPT, UR10, URZ, UPT ;  /* 0x000000ff0a00728c */ /* 0x000fe2000bf85270 */
[----:B------:R-:W3:Y:S09]  /*0e50*/  FENCE.VIEW.ASYNC.S ;  /* 0x00000000000073c6 */ /* 0x000ef20000000000 */
[----:B---3--:R3:W4:Y:S01]  /*0e60*/  @!UP1 SYNCS.EXCH.64 URZ, [UR7+0x150], UR12 ;  /* 0x0001500c07ff95b2 */ /* 0x0087220008000100 */
[----:B--2---:R-:W-:-:S09]  /*0e70*/  UISETP.EQ.U32.AND UP1, UPT, UR8, 0x1, UPT ;  /* 0x000000010800788c */ /* 0x004fd2000bf22070 */
[----:B------:R-:W-:Y:S05]  /*0e80*/  BRA.U !UP1, `(.L_x_15) ;  /* 0x0000000109087547 */ /* 0x000fea000b800000 */
[----:B-1--4-:R-:W-:Y:S01]  /*0e90*/  UCGABAR_ARV ;  /* 0x00000000000079c7 */ /* 0x012fe20008000000 */
[----:B------:R-:W-:Y:S05]  /*0ea0*/  BRA `(.L_x_16) ;  /* 0x0000000000047947 */ /* 0x000fea0003800000 */
.L_x_15:
[----:B-1--4-:R-:W-:Y:S01]  /*0eb0*/  NOP ;  /* 0x0000000000007918 */ /* 0x012fe20000000000 */
.L_x_16:
[----:B------:R-:W1:Y:S01]  /*0ec0*/  S2R R15, SR_CTAID.Y ;  /* 0x00000000000f7919 */ /* 0x000e620000002600 */
[----:B------:R-:W-:-:S05]  /*0ed0*/  CS2R.32 R91, SR_CgaSize ;  /* 0x00000000005b7805 */ /* 0x000fca0000008a00 */
[----:B------:R-:W-:-:S05]  /*0ee0*/  IMAD R91, R91, -0xa0, RZ ;  /* 0xffffff605b5b7824 */ /* 0x000fca00078e02ff */
[----:B---3--:R-:W-:-:S14]  /*0ef0*/  R2UR UR7, R91 ;  /* 0x000000005b0772ca */ /* 0x008fdc00000e0000 */
[----:B------:R-:W2:Y:S01]  /*0f00*/  LDCU UR7, c[0x0][UR7+0x2b4] ;  /* 0x00005680070777ac */ /* 0x000ea20008000800 */
[----:B------:R-:W-:-:S05]  /*0f10*/  CS2R.32 R0, SR_CgaSize ;  /* 0x0000000000007805 */ /* 0x000fca0000008a00 */
[----:B------:R-:W-:-:S06]  /*0f20*/  IMAD R0, R0, -0xa0, RZ ;  /* 0xffffff6000007824 */ /* 0x000fcc00078e02ff */
[----:B------:R-:W3:Y:S01]  /*0f30*/  LDC R0, c[0x0][R0+0x2a4] ;  /* 0x0000a90000007b82 */ /* 0x000ee20000000800 */
[----:B------:R-:W-:Y:S01]  /*0f40*/  PRMT R8, RZ, 0x7610, R8 ;  /* 0x00007610ff087816 */ /* 0x000fe20000000008 */
[----:B------:R-:W4:Y:S01]  /*0f50*/  S2R R9, SR_CTAID.X ;  /* 0x0000000000097919 */ /* 0x000f220000002500 */
[----:B------:R-:W-:-:S05]  /*0f60*/  CS2R.32 R91, SR_CgaSize ;  /* 0x00000000005b7805 */ /* 0x000fca0000008a00 */
[----:B------:R-:W-:-:S05]  /*0f70*/  IMAD R91, R91, -0xa0, RZ ;  /* 0xffffff605b5b7824 */ /* 0x000fca00078e02ff */
[----:B------:R-:W-:-:S14]  /*0f80*/  R2UR UR8, R91 ;  /* 0x000000005b0872ca */ /* 0x000fdc00000e0000 */
[----:B------:R-:W3:Y:S01]  /*0f90*/  LDCU UR8, c[0x0][UR8+0x2b0] ;  /* 0x00005600080877ac */ /* 0x000ee20008000800 */
[----:B------:R-:W-:Y:S01]  /*0fa0*/  UISETP.NE.AND UP2, UPT, UR10, 0x2, UPT ;  /* 0x000000020a00788c */ /* 0x000fe2000bf45270 */
[----:B------:R-:W2:Y:S01]  /*0fb0*/  LDC R11, c[0x0][0xb24] ;  /* 0x0002c900ff0b7b82 */ /* 0x000ea20000000800 */
[----:B------:R-:W-:-:S05]  /*0fc0*/  CS2R.32 R2, SR_CgaSize ;  /* 0x0000000000027805 */ /* 0x000fca0000008a00 */
[----:B------:R-:W-:-:S06]  /*0fd0*/  IMAD R2, R2, -0xa0, RZ ;  /* 0xffffff6002027824 */ /* 0x000fcc00078e02ff */
[----:B------:R-:W3:Y:S08]  /*0fe0*/  LDC R2, c[0x0][R2+0x2a0] ;  /* 0x0000a80002027b82 */ /* 0x000ef00000000800 */
[----:B------:R-:W3:Y:S01]  /*0ff0*/  LDC R40, c[0x0][0xb24] ;  /* 0x0002c900ff287b82 */ /* 0x000ee20000000800 */
[----:B-1----:R-:W-:-:S07]  /*1000*/  I2FP.F32.U32 R90, R15 ;  /* 0x0000000f005a7245 */ /* 0x002fce0000201000 */
[----:B------:R-:W1:Y:S01]  /*1010*/  S2UR UR36, SR_CTAID.Z ;  /* 0x00000000002479c3 */ /* 0x000e620000002700 */
[----:B--2---:R-:W-:Y:S01]  /*1020*/  ISETP.GE.AND P0, PT, R11, 0x1, PT ;  /* 0x000000010b00780c */ /* 0x004fe20003f06270 */
[----:B----4-:R-:W-:Y:S01]  /*1030*/  IMAD.MOV.U32 R14, RZ, RZ, R9 ;  /* 0x000000ffff0e7224 */ /* 0x010fe200078e0009 */
[----:B------:R-:W-:Y:S01]  /*1040*/  I2FP.F32.U32 R91, R9 ;  /* 0x00000009005b7245 */ /* 0x000fe20000201000 */
[----:B------:R-:W-:Y:S01]  /*1050*/  FMUL R90, R90, UR7 ;  /* 0x000000075a5a7c20 */ /* 0x000fe20008400000 */
[----:B------:R-:W2:Y:S03]  /*1060*/  LDCU UR7, c[0x0][0xb30] ;  /* 0x00016600ff0777ac */ /* 0x000ea60008000800 */
[----:B---3--:R-:W-:Y:S02]  /*1070*/  FMUL R91, R91, UR8 ;  /* 0x000000085b5b7c20 */ /* 0x008fe40008400000 */
[----:B------:R-:W3:Y:S08]  /*1080*/  F2I.U32.TRUNC.NTZ R90, R90 ;  /* 0x0000005a005a7305 */ /* 0x000ef0000020f000 */
[----:B------:R-:W4:Y:S01]  /*1090*/  F2I.U32.TRUNC.NTZ R91, R91 ;  /* 0x0000005b005b7305 */ /* 0x000f22000020f000 */
[----:B--2---:R-:W-:Y:S01]  /*10a0*/  UISETP.NE.AND UP3, UPT, UR7, 0x1, UPT ;  /* 0x000000010700788c */ /* 0x004fe2000bf65270 */
[----:B---3--:R-:W-:-:S05]  /*10b0*/  IADD3 R90, PT, PT, -R90, RZ, RZ ;  /* 0x000000ff5a5a7210 */ /* 0x008fca0007ffe1ff */
[----:B------:R-:W-:Y:S01]  /*10c0*/  IMAD R90, R0, R90, R15 ;  /* 0x0000005a005a7224 */ /* 0x000fe200078e020f */
[----:B------:R-:W-:Y:S01]  /*10d0*/  PRMT R0, RZ, 0x7610, R0 ;  /* 0x00007610ff007816 */ /* 0x000fe20000000000 */
[----:B----4-:R-:W-:-:S04]  /*10e0*/  IMAD.MOV R91, RZ, RZ, -R91 ;  /* 0x000000ffff5b7224 */ /* 0x010fc800078e0a5b */
[----:B------:R-:W-:Y:S01]  /*10f0*/  IMAD R91, R2, R91, R9 ;  /* 0x0000005b025b7224 */ /* 0x000fe200078e0209 */
[----:B-1----:R-:W-:Y:S06]  /*1100*/  BRA.U UP4, `(.L_x_17) ;  /* 0x0000000104247547 */ /* 0x002fec000b800000 */
[----:B------:R-:W-:Y:S01]  /*1110*/  ISETP.NE.AND P1, PT, R90, RZ, PT ;  /* 0x000000ff5a00720c */ /* 0x000fe20003f25270 */
[----:B------:R-:W-:Y:S01]  /*1120*/  IMAD.MOV.U32 R0, RZ, RZ, 0x3 ;  /* 0x00000003ff007424 */ /* 0x000fe200078e00ff */
[C---:B------:R-:W-:Y:S02]  /*1130*/  LOP3.LUT R2, R91.reuse, 0xfffffffe, RZ, 0xc0, !PT ;  /* 0xfffffffe5b027812 */ /* 0x040fe400078ec0ff */
[----:B------:R-:W-:Y:S02]  /*1140*/  ISETP.LT.U32.OR P1, PT, R91, 0x2, !P1 ;  /* 0x000000025b00780c */ /* 0x000fe40004f21470 */
[----:B------:R-:W-:Y:S02]  /*1150*/  SHF.L.U32 R0, R0, R2, RZ ;  /* 0x0000000200007219 */ /* 0x000fe400000006ff */
[----:B------:R-:W-:Y:S02]  /*1160*/  SEL R4, RZ, 0x1, !P1 ;  /* 0x00000001ff047807 */ /* 0x000fe40004800000 */
[----:B------:R-:W-:-:S05]  /*1170*/  SEL R3, RZ, 0x2, !P1 ;  /* 0x00000002ff037807 */ /* 0x000fca0004800000 */
[----:B------:R-:W-:-:S05]  /*1180*/  IMAD.IADD R3, R4, 0x1, R3 ;  /* 0x0000000104037824 */ /* 0x000fca00078e0203 */
[----:B------:R-:W-:Y:S02]  /*1190*/  PRMT R8, R3, 0x7610, R8 ;  /* 0x0000761003087816 */ /* 0x000fe40000000008 */
.L_x_17:
[----:B------:R-:W-:Y:S05]  /*11a0*/  @!P0 BRA `(.L_x_18) ;  /* 0x0000000000b88947 */ /* 0x000fea0003800000 */
[----:B------:R-:W1:Y:S01]  /*11b0*/  LDC.64 R4, c[0x0][0xb18] ;  /* 0x0002c600ff047b82 */ /* 0x000e620000000a00 */
[----:B------:R-:W-:-:S07]  /*11c0*/  ISETP.NE.AND P0, PT, R11, 0x1, PT ;  /* 0x000000010b00780c */ /* 0x000fce0003f05270 */
[----:B------:R-:W2:Y:S08]  /*11d0*/  LDC R14, c[0x0][0xb0c] ;  /* 0x0002c300ff0e7b82 */ /* 0x000eb00000000800 */
[----:B------:R-:W3:Y:S08]  /*11e0*/  LDC R16, c[0x0][0x370] ;  /* 0x0000dc00ff107b82 */ /* 0x000ef00000000800 */
[----:B------:R-:W4:Y:S01]  /*11f0*/  LDC R13, c[0x0][0x374] ;  /* 0x0000dd00ff0d7b82 */ /* 0x000f220000000800 */
[----:B-1----:R-:W-:-:S07]  /*1200*/  ISETP.NE.AND P1, PT, R4, 0x1, PT ;  /* 0x000000010400780c */ /* 0x002fce0003f25270 */
[----:B------:R-:W3:Y:S01]  /*1210*/  LDC.64 R6, c[0x0][0xb10] ;  /* 0x0002c400ff067b82 */ /* 0x000ee20000000a00 */
[----:B--2---:R-:W-:-:S07]  /*1220*/  ISETP.NE.AND P2, PT, R14, 0x1, PT ;  /* 0x000000010e00780c */ /* 0x004fce0003f45270 */
[----:B------:R-:W1:Y:S08]  /*1230*/  LDC R12, c[0x0][0xb20] ;  /* 0x0002c800ff0c7b82 */ /* 0x000e700000000800 */
[----:B------:R-:W2:Y:S01]  /*1240*/  LDC.64 R2, c[0x0][0xb28] ;  /* 0x0002ca00ff027b82 */ /* 0x000ea20000000a00 */
[----:B----4-:R-:W-:-:S04]  /*1250*/  IMAD.HI.U32 R17, R13, R5, RZ ;  /* 0x000000050d117227 */ /* 0x010fc800078e00ff */
[----:B------:R-:W-:-:S04]  /*1260*/  IMAD.HI.U32 R5, R15, R5, RZ ;  /* 0x000000050f057227 */ /* 0x000fc800078e00ff */
[----:B---3--:R-:W-:-:S05]  /*1270*/  IMAD.HI.U32 R18, R16, R6, RZ ;  /* 0x0000000610127227 */ /* 0x008fca00078e00ff */
[-C--:B------:R-:W-:Y:S01]  /*1280*/  @P2 SHF.R.U32.HI R16, RZ, R7.reuse, R18 ;  /* 0x00000007ff102219 */ /* 0x080fe20000011612 */
[----:B------:R-:W-:Y:S01]  /*1290*/  IMAD.HI.U32 R18, R9, R6, RZ ;  /* 0x0000000609127227 */ /* 0x000fe200078e00ff */
[-C--:B-1----:R-:W-:Y:S02]  /*12a0*/  @P1 SHF.R.U32.HI R13, RZ, R12.reuse, R17 ;  /* 0x0000000cff0d1219 */ /* 0x082fe40000011611 */
[----:B------:R-:W-:Y:S02]  /*12b0*/  SHF.R.U32.HI R5, RZ, R12, R5 ;  /* 0x0000000cff057219 */ /* 0x000fe40000011605 */
[----:B------:R-:W-:Y:S02]  /*12c0*/  SHF.R.U32.HI R18, RZ, R7, R18 ;  /* 0x00000007ff127219 */ /* 0x000fe40000011612 */
[----:B------:R-:W-:Y:S01]  /*12d0*/  SEL R5, R15, R5, !P1 ;  /* 0x000000050f057207 */ /* 0x000fe20004800000 */
[----:B--2---:R-:W-:Y:S01]  /*12e0*/  IMAD.HI.U32 R17, R13, R2, RZ ;  /* 0x000000020d117227 */ /* 0x004fe200078e00ff */
[----:B------:R-:W-:-:S03]  /*12f0*/  SEL R18, R9, R18, !P2 ;  /* 0x0000001209127207 */ /* 0x000fc60005000000 */
[----:B------:R-:W-:Y:S01]  /*1300*/  IMAD.HI.U32 R6, R16, R2, RZ ;  /* 0x0000000210067227 */ /* 0x000fe200078e00ff */
[----:B------:R-:W-:-:S04]  /*1310*/  @P0 SHF.R.U32.HI R13, RZ, R3, R17 ;  /* 0x00000003ff0d0219 */ /* 0x000fc80000011611 */
[----:B------:R-:W-:Y:S01]  /*1320*/  @P0 SHF.R.U32.HI R16, RZ, R3, R6 ;  /* 0x00000003ff100219 */ /* 0x000fe20000011606 */
[----:B------:R-:W-:-:S04]  /*1330*/  IMAD R13, R13, R11, RZ ;  /* 0x0000000b0d0d7224 */ /* 0x000fc800078e02ff */
[----:B------:R-:W-:Y:S01]  /*1340*/  IMAD R6, R16, R11, RZ ;  /* 0x0000000b10067224 */ /* 0x000fe200078e02ff */
[----:B------:R-:W-:-:S04]  /*1350*/  ISETP.GE.AND P1, PT, R5, R13, PT ;  /* 0x0000000d0500720c */ /* 0x000fc80003f26270 */
[----:B------:R-:W-:Y:S01]  /*1360*/  ISETP.GE.OR P1, PT, R18, R6, P1 ;  /* 0x000000061200720c */ /* 0x000fe20000f26670 */
[----:B------:R-:W-:-:S05]  /*1370*/  IMAD.HI.U32 R6, R5, R2, RZ ;  /* 0x0000000205067227 */ /* 0x000fca00078e00ff */
[----:B------:R-:W-:-:S04]  /*1380*/  SHF.R.U32.HI R6, RZ, R3, R6 ;  /* 0x00000003ff067219 */ /* 0x000fc80000011606 */
[----:B------:R-:W-:-:S03]  /*1390*/  SEL R6, R5, R6, !P0 ;  /* 0x0000000605067207 */ /* 0x000fc60004000000 */
[----:B------:R-:W-:Y:S01]  /*13a0*/  @!P1 IMAD.HI.U32 R7, R18, R2, RZ ;  /* 0x0000000212079227 */ /* 0x000fe200078e00ff */
[----:B------:R-:W-:-:S04]  /*13b0*/  IADD3 R2, PT, PT, -R6, RZ, RZ ;  /* 0x000000ff06027210 */ /* 0x000fc80007ffe1ff */
[----:B------:R-:W-:Y:S01]  /*13c0*/  @!P1 SHF.R.U32.HI R3, RZ, R3, R7 ;  /* 0x00000003ff039219 */ /* 0x000fe20000011607 */
[----:B------:R-:W-:Y:S01]  /*13d0*/  IMAD R2, R11, R2, R5 ;  /* 0x000000020b027224 */ /* 0x000fe200078e0205 */
[----:B------:R-:W-:Y:S02]  /*13e0*/  IADD3 R7, PT, PT, -R5, RZ, RZ ;  /* 0x000000ff05077210 */ /* 0x000fe40007ffe1ff */
[----:B------:R-:W-:-:S03]  /*13f0*/  @!P1 SEL R3, R18, R3, !P0 ;  /* 0x0000000312039207 */ /* 0x000fc60004000000 */
[----:B------:R-:W-:Y:S02]  /*1400*/  IMAD R7, R4, R7, R15 ;  /* 0x0000000704077224 */ /* 0x000fe400078e020f */
[--C-:B------:R-:W-:Y:S02]  /*1410*/  @!P1 IMAD.IADD R6, R6, 0x1, -R3.reuse ;  /* 0x0000000106069824 */ /* 0x100fe400078e0a03 */
[----:B------:R-:W-:Y:S01]  /*1420*/  @!P1 IMAD R3, R2, R16, R3 ;  /* 0x0000001002039224 */ /* 0x000fe200078e0203 */
[----:B------:R-:W-:Y:S01]  /*1430*/  IADD3 R2, PT, PT, -R18, RZ, RZ ;  /* 0x000000ff12027210 */ /* 0x000fe20007ffe1ff */
[----:B------:R-:W-:Y:S02]  /*1440*/  @!P1 IMAD R5, R6, R11, R18 ;  /* 0x0000000b06059224 */ /* 0x000fe400078e0212 */
[----:B------:R-:W-:Y:S02]  /*1450*/  @!P1 IMAD.MOV.U32 R18, RZ, RZ, R3 ;  /* 0x000000ffff129224 */ /* 0x000fe400078e0003 */
[----:B------:R-:W-:-:S02]  /*1460*/  IMAD R2, R14, R2, R9 ;  /* 0x000000020e027224 */ /* 0x000fc400078e0209 */
[----:B------:R-:W-:Y:S02]  /*1470*/  IMAD R15, R5, R4, R7 ;  /* 0x00000004050f7224 */ /* 0x000fe400078e0207 */
[----:B------:R-:W-:Y:S02]  /*1480*/  IMAD R14, R18, R14, R2 ;  /* 0x0000000e120e7224 */ /* 0x000fe400078e0202 */
.L_x_18:
[----:B------:R-:W-:Y:S05]  /*1490*/  BRA.U UP3, `(.L_x_19) ;  /* 0x0000000103407547 */ /* 0x000fea000b800000 */
[----:B------:R-:W1:Y:S08]  /*14a0*/  LDC.64 R4, c[0x0][0xb10] ;  /* 0x0002c400ff047b82 */ /* 0x000e700000000a00 */
[----:B------:R-:W2:Y:S08]  /*14b0*/  LDC.64 R2, c[0x0][0xb18] ;  /* 0x0002c600ff027b82 */ /* 0x000eb00000000a00 */
[----:B------:R-:W3:Y:S08]  /*14c0*/  LDC R6, c[0x0][0xb20] ;  /* 0x0002c800ff067b82 */ /* 0x000ef00000000800 */
[----:B------:R-:W4:Y:S01]  /*14d0*/  LDC R7, c[0x0][0xb0c] ;  /* 0x0002c300ff077b82 */ /* 0x000f220000000800 */
[----:B-1----:R-:W-:-:S05]  /*14e0*/  IMAD.HI.U32 R4, R14, R4, RZ ;  /* 0x000000040e047227 */ /* 0x002fca00078e00ff */
[----:B------:R-:W-:Y:S01]  /*14f0*/  SHF.R.U32.HI R4, RZ, R5, R4 ;  /* 0x00000005ff047219 */ /* 0x000fe20000011604 */
[----:B--2---:R-:W-:Y:S01]  /*1500*/  IMAD.HI.U32 R3, R15, R3, RZ ;  /* 0x000000030f037227 */ /* 0x004fe200078e00ff */
[----:B------:R-:W-:-:S04]  /*1510*/  ISETP.NE.AND P0, PT, R2, 0x1, PT ;  /* 0x000000010200780c */ /* 0x000fc80003f05270 */
[----:B---3--:R-:W-:-:S04]  /*1520*/  SHF.R.U32.HI R3, RZ, R6, R3 ;  /* 0x00000006ff037219 */ /* 0x008fc80000011603 */
[----:B------:R-:W-:Y:S02]  /*1530*/  SEL R3, R15, R3, !P0 ;  /* 0x000000030f037207 */ /* 0x000fe40004000000 */
[----:B----4-:R-:W-:-:S04]  /*1540*/  ISETP.NE.AND P1, PT, R7, 0x1, PT ;  /* 0x000000010700780c */ /* 0x010fc80003f25270 */
[----:B------:R-:W-:-:S05]  /*1550*/  SEL R5, R14, R4, !P1 ;  /* 0x000000040e057207 */ /* 0x000fca0004800000 */
[----:B------:R-:W-:Y:S02]  /*1560*/  IMAD.IADD R4, R3, 0x1, -R5 ;  /* 0x0000000103047824 */ /* 0x000fe400078e0a05 */
[----:B------:R-:W-:Y:S02]  /*1570*/  IMAD.IADD R3, R5, 0x1, -R3 ;  /* 0x0000000105037824 */ /* 0x000fe400078e0a03 */
[----:B------:R-:W-:Y:S02]  /*1580*/  IMAD R14, R4, R7, R14 ;  /* 0x00000007040e7224 */ /* 0x000fe400078e020e */
[----:B------:R-:W-:Y:S02]  /*1590*/  IMAD R15, R3, R2, R15 ;  /* 0x00000002030f7224 */ /* 0x000fe400078e020f */
.L_x_19:
[----:B------:R-:W-:Y:S05]  /*15a0*/  BRA.U !UP1, `(.L_x_20) ;  /* 0x00000001090c7547 */ /* 0x000fea000b800000 */
[----:B------:R-:W-:Y:S01]  /*15b0*/  UCGABAR_WAIT ;  /* 0x0000000000007dc7 */ /* 0x000fe20008000000 */
[----:B------:R-:W-:Y:S01]  /*15c0*/  CCTL.IVALL ;  /* 0x00000000ff00798f */ /* 0x000fe20002000000 */
[----:B------:R-:W-:Y:S05]  /*15d0*/  BRA `(.L_x_21) ;  /* 0x0000000000047947 */ /* 0x000fea0003800000 */
.L_x_20:
[----:B------:R-:W-:Y:S06]  /*15e0*/  BAR.SYNC.DEFER_BLOCKING 0x0 ;  /* 0x0000000000007b1d */ /* 0x000fec0000010000 */
.L_x_21:
[----:B------:R-:W-:Y:S05]  /*15f0*/  BRA.U UP2, `(.L_x_22) ;  /* 0x0000001502447547 */ /* 0x000fea000b800000 */
[----:B------:R-:W1:Y:S01]  /*1600*/  LDCU UR4, c[0x0][0x38c] ;  /* 0x00007180ff0477ac */ /* 0x000e620008000800 */
[----:B------:R-:W2:Y:S01]  /*1610*/  LDC R8, c[0x0][0x370] ;  /* 0x0000dc00ff087b82 */ /* 0x000ea20000000800 */
[C---:B------:R-:W-:Y:S01]  /*1620*/  IMAD.SHL.U32 R19, R9.reuse, 0x40, RZ ;  /* 0x0000004009137824 */ /* 0x040fe200078e00ff */
[----:B------:R-:W-:Y:S01]  /*1630*/  PLOP3.LUT P1, PT, PT, PT, UP5, 0x80, 0x8 ;  /* 0x000000000008781c */ /* 0x000fe20003f2f058 */
[----:B------:R-:W-:Y:S01]  /*1640*/  UISETP.NE.AND UP1, UPT, UR10, URZ, UPT ;  /* 0x000000ff0a00728c */ /* 0x000fe2000bf25270 */
[----:B------:R-:W-:Y:S01]  /*1650*/  ISETP.NE.AND P4, PT, R10, RZ, P5 ;  /* 0x000000ff0a00720c */ /* 0x000fe20002f85270 */
[----:B------:R-:W-:Y:S01]  /*1660*/  IMAD.SHL.U32 R18, R9, 0x80, RZ ;  /* 0x0000008009127824 */ /* 0x000fe200078e00ff */
[----:B------:R-:W-:Y:S01]  /*1670*/  PLOP3.LUT P1, PT, P1, PT, PT, 0x8, 0x80 ;  /* 0x000000000080781c */ /* 0x000fe20000f2e170 */
[----:B------:R-:W-:Y:S01]  /*1680*/  IMAD.MOV.U32 R17, RZ, RZ, 0x1 ;  /* 0x00000001ff117424 */ /* 0x000fe200078e00ff */
[----:B------:R-:W3:Y:S01]  /*1690*/  LDC R0, c[0x0][0x374] ;  /* 0x0000dd00ff007b82 */ /* 0x000ee20000000800 */
[----:B------:R-:W-:Y:S01]  /*16a0*/  IMAD.MOV.U32 R16, RZ, RZ, RZ ;  /* 0x000000ffff107224 */ /* 0x000fe200078e00ff */
[----:B------:R-:W-:Y:S01]  /*16b0*/  CS2R R12, SRZ ;  /* 0x00000000000c7805 */ /* 0x000fe2000001ff00 */
[----:B------:R-:W-:Y:S01]  /*16c0*/  IMAD.MOV.U32 R11, RZ, RZ, 0x1 ;  /* 0x00000001ff0b7424 */ /* 0x000fe200078e00ff */
[----:B------:R-:W-:Y:S01]  /*16d0*/  LOP3.LUT R19, R19, 0x40, RZ, 0xc0, !PT ;  /* 0x0000004013137812 */ /* 0x000fe200078ec0ff */
[----:B------:R-:W4:Y:S01]  /*16e0*/  LDCU.64 UR14, c[0x0][0x348] ;  /* 0x00006900ff0e77ac */ /* 0x000f220008000a00 */
[----:B-1----:R-:W-:-:S02]  /*16f0*/  UIADD3 UR5, UPT, UPT, UR4, 0x3f, URZ ;  /* 0x0000003f04057890 */ /* 0x002fc4000fffe0ff */
[----:B------:R-:W-:Y:S02]  /*1700*/  USEL UR22, UR6, 0x2, UP1 ;  /* 0x0000000206167887 */ /* 0x000fe40008800000 */
[----:B------:R-:W-:Y:S01]  /*1710*/  USHF.R.S32.HI UR7, URZ, 0x1f, UR5 ;  /* 0x0000001fff077899 */ /* 0x000fe20008011405 */
[----:B------:R-:W-:-:S03]  /*1720*/  UMOV UR23, URZ ;  /* 0x000000ff00177c82 */ /* 0x000fc60008000000 */
[----:B------:R-:W-:Y:S02]  /*1730*/  ULEA.HI UR7, UR7, UR5, URZ, 0x6 ;  /* 0x0000000507077291 */ /* 0x000fe4000f8f30ff */
[----:B------:R-:W-:Y:S02]  /*1740*/  UIADD3 UR5, UPT, UPT, UR4, -0x1, URZ ;  /* 0xffffffff04057890 */ /* 0x000fe4000fffe0ff */
[----:B------:R-:W-:Y:S02]  /*1750*/  USHF.R.S32.HI UR7, URZ, 0x6, UR7 ;  /* 0x00000006ff077899 */ /* 0x000fe40008011407 */
[----:B------:R-:W-:Y:S02]  /*1760*/  UISETP.GE.U32.AND UP2, UPT, UR5, -0x7f, UPT ;  /* 0xffffff810500788c */ /* 0x000fe4000bf46070 */
[----:B------:R-:W-:Y:S02]  /*1770*/  UISETP.LT.U32.AND UP0, UPT, UR7, 0x8, UPT ;  /* 0x000000080700788c */ /* 0x000fe4000bf01070 */
[----:B------:R-:W-:-:S02]  /*1780*/  UIADD3 UR4, UPT, UPT, UR4, 0x7e, URZ ;  /* 0x0000007e04047890 */ /* 0x000fc4000fffe0ff */
[----:B------:R-:W-:-:S04]  /*1790*/  USEL UR5, UR7, 0x8, UP0 ;  /* 0x0000000807057887 */ /* 0x000fc80008000000 */
[----:B------:R-:W-:Y:S02]  /*17a0*/  UIADD3 UR21, UPT, UPT, UR5, -0x1, URZ ;  /* 0xffffffff05157890 */ /* 0x000fe4000fffe0ff */
[----:B------:R-:W-:Y:S02]  /*17b0*/  @UP2 UIADD3 UR21, UPT, UPT, UR5, URZ, URZ ;  /* 0x000000ff05152290 */ /* 0x000fe4000fffe0ff */
[----:B------:R-:W-:Y:S02]  /*17c0*/  UIADD3 UR24, UPT, UPT, UR7, -UR5, URZ ;  /* 0x8000000507187290 */ /* 0x000fe4000fffe0ff */
[----:B------:R-:W-:Y:S02]  /*17d0*/  UIADD3 UR13, UPT, UPT, UR21, 0x1, URZ ;  /* 0x00000001150d7890 */ /* 0x000fe4000fffe0ff */
[----:B--2-4-:R-:W-:-:S12]  /*17e0*/  UIADD3 UR21, UPT, UPT, -UR21, URZ, URZ ;  /* 0x000000ff15157290 */ /* 0x014fd8000fffe1ff */
.L_x_42:
[----:B------:R-:W-:Y:S01]  /*17f0*/  UISETP.NE.AND UP0, UPT, UR37, URZ, UPT ;  /* 0x000000ff2500728c */ /* 0x000fe2000bf05270 */
[----:B------:R-:W1:Y:S08]  /*1800*/  S2UR UR37, SR_CgaCtaId ;  /* 0x00000000002579c3 */ /* 0x000e700000008800 */
[----:B------:R-:W-:Y:S05]  /*1810*/  BRA.U UP0, `(.L_x_23) ;  /* 0x0000000100347547 */ /* 0x000fea000b800000 */
[----:B------:R-:W2:Y:S01]  /*1820*/  S2R R2, SR_CgaCtaId ;  /* 0x0000000000027919 */ /* 0x000ea20000008800 */
[----:B------:R-:W-:-:S04]  /*1830*/  MOV R3, 0x400 ;  /* 0x0000040000037802 */ /* 0x000fc80000000f00 */
[----:B--2---:R-:W-:Y:S02]  /*1840*/  LEA R2, R2, R3, 0x18 ;  /* 0x0000000302027211 */ /* 0x004fe400078ec0ff */
[----:B------:R-:W-:-:S03]  /*1850*/  SHF.L.U32 R3, R11, 0x1f, RZ ;  /* 0x0000001f0b037819 */ /* 0x000fc600000006ff */
[----:B------:R-:W-:-:S04]  /*1860*/  IMAD R2, R12, 0x8, R2 ;  /* 0x000000080c027824 */ /* 0x000fc800078e0202 */
[----:B------:R-:W2:Y:S02]  /*1870*/  SYNCS.PHASECHK.TRANS64.TRYWAIT P0, [R2+URZ+0x140], R3 ;  /* 0x00014003020075a7 */ /* 0x000ea400080011ff */
[----:B--2---:R-:W-:Y:S05]  /*1880*/  @!P0 BRA `(.L_x_24) ;  /* 0x0000007c00a48947 */ /* 0x004fea0003800000 */
.L_x_153:
[----:B------:R-:W-:Y:S01]  /*1890*/  VIADD R12, R12, 0x1 ;  /* 0x000000010c0c7836 */ /* 0x000fe20000000000 */
[----:B------:R2:W-:Y:S04]  /*18a0*/  SYNCS.ARRIVE.TRANS64.A1T0 RZ, [R2+URZ+0x130], RZ ;  /* 0x000130ff02ff79a7 */ /* 0x0005e800081000ff */
[----:B------:R-:W-:-:S04]  /*18b0*/  ISETP.NE.AND P0, PT, R12, 0x2, PT ;  /* 0x000000020c00780c */ /* 0x000fc80003f05270 */
[----:B------:R-:W-:Y:S02]  /*18c0*/  SEL R12, R12, RZ, P0 ;  /* 0x000000ff0c0c7207 */ /* 0x000fe40000000000 */
[----:B--2---:R-:W-:-:S04]  /*18d0*/  SEL R2, RZ, 0x1, P0 ;  /* 0x00000001ff027807 */ /* 0x004fc80000000000 */
[----:B------:R-:W-:-:S07]  /*18e0*/  LOP3.LUT R11, R11, R2, RZ, 0x3c, !PT ;  /* 0x000000020b0b7212 */ /* 0x000fce00078e3cff */
.L_x_23:
[----:B------:R-:W-:Y:S01]  /*18f0*/  UMOV UR6, 0x400 ;  /* 0x0000040000067882 */ /* 0x000fe20000000000 */
[----:B------:R-:W-:Y:S01]  /*1900*/  SHF.L.U32 R2, R17, 0x1f, RZ ;  /* 0x0000001f11027819 */ /* 0x000fe200000006ff */
[----:B-1----:R-:W-:Y:S01]  /*1910*/  ULEA UR6, UR37, UR6, 0x18 ;  /* 0x0000000625067291 */ /* 0x002fe2000f8ec0ff */
[----:B------:R-:W-:Y:S01]  /*1920*/  R2UR UR35, R18 ;  /* 0x00000000122372ca */ /* 0x000fe200000e0000 */
[----:B------:R-:W-:Y:S01]  /*1930*/  UISETP.GE.U32.AND UP0, UPT, UR4, 0x7f, UPT ;  /* 0x0000007f0400788c */ /* 0x000fe2000bf06070 */
[----:B------:R-:W-:Y:S01]  /*1940*/  R2UR UR11, R19 ;  /* 0x00000000130b72ca */ /* 0x000fe200000e0000 */
[----:B------:R-:W-:Y:S01]  /*1950*/  ULEA UR8, UR23, UR6, 0x3 ;  /* 0x0000000617087291 */ /* 0x000fe2000f8e18ff */
[----:B------:R-:W-:-:S08]  /*1960*/  UMOV UR25, URZ ;  /* 0x000000ff00197c82 */ /* 0x000fd00008000000 */
[----:B------:R1:W2:Y:S01]  /*1970*/  SYNCS.PHASECHK.TRANS64.TRYWAIT P0, [UR8+0x40], R2 ;  /* 0x00004002ff0075a7 */ /* 0x0002a20008001108 */
[----:B------:R-:W-:-:S13]  /*1980*/  R2UR UR8, R15 ;  /* 0x000000000f0872ca */ /* 0x000fda00000e0000 */
[----:B------:R-:W-:Y:S01]  /*1990*/  ULEA UR11, UR8, UR11, 0x7 ;  /* 0x0000000b080b7291 */ /* 0x000fe2000f8e38ff */
[----:B-1----:R-:W-:-:S05]  /*19a0*/  LEA.HI R2, R14, R14, RZ, 0x1 ;  /* 0x0000000e0e027211 */ /* 0x002fca00078f08ff */
[----:B------:R-:W-:-:S05]  /*19b0*/  IMAD.SHL.U32 R2, R2, 0x80, RZ ;  /* 0x0000008002027824 */ /* 0x000fca00078e00ff */
[----:B------:R-:W-:-:S04]  /*19c0*/  LOP3.LUT R2, R2, 0xffffff00, RZ, 0xc0, !PT ;  /* 0xffffff0002027812 */ /* 0x000fc800078ec0ff */
[----:B------:R-:W-:-:S13]  /*19d0*/  R2UR UR9, R2 ;  /* 0x00000000020972ca */ /* 0x000fda00000e0000 */
[----:B------:R-:W-:Y:S01]  /*19e0*/  ULOP3.LUT UR35, UR9, 0x80, UR35, 0xf8, !UPT ;  /* 0x0000008009237892 */ /* 0x000fe2000f8ef823 */
[----:B------:R-:W-:Y:S11]  /*19f0*/  BRA.U !UP0, `(.L_x_25) ;  /* 0x0000000108c07547 */ /* 0x000ff6000b800000 */
[----:B------:R-:W-:Y:S01]  /*1a00*/  UMOV UR16, UR21 ;  /* 0x0000001500107c82 */ /* 0x000fe20008000000 */
[----:B------:R-:W-:Y:S01]  /*1a10*/  UMOV UR17, UR23 ;  /* 0x0000001700117c82 */ /* 0x000fe20008000000 */
[----:B------:R-:W-:-:S05]  /*1a20*/  UMOV UR34, URZ ;  /* 0x000000ff00227c82 */ /* 0x000fca0008000000 */
.L_x_31:
[----:B------:R-:W-:Y:S01]  /*1a30*/  ULEA UR33, UR17, UR6, 0x3 ;  /* 0x0000000611217291 */ /* 0x000fe2000f8e18ff */
[----:B------:R-:W-:Y:S01]  /*1a40*/  @P5 MOV R3, 0xc000 ;  /* 0x0000c00000035802 */ /* 0x000fe20000000f00 */
[----:B-12-4-:R-:W-:Y:S10]  /*1a50*/  @P0 BRA `(.L_x_26) ;  /* 0x00000000000c0947 */ /* 0x016ff40003800000 */
[----:B------:R-:W-:-:S04]  /*1a60*/  SHF.L.U32 R4, R17, 0x1f, RZ ;  /* 0x0000001f11047819 */ /* 0x000fc800000006ff */
[----:B------:R-:W1:Y:S02]  /*1a70*/  SYNCS.PHASECHK.TRANS64.TRYWAIT P0, [UR33+0x40], R4 ;  /* 0x00004004ff0075a7 */ /* 0x000e640008001121 */
[----:B-1----:R-:W-:Y:S05]  /*1a80*/  @!P0 BRA `(.L_x_27) ;  /* 0x0000007c00388947 */ /* 0x002fea0003800000 */
.L_x_26:
[----:B------:R2:W-:Y:S01]  /*1a90*/  @P5 SYNCS.ARRIVE.TRANS64 RZ, [UR33], R3 ;  /* 0x00000003ffff59a7 */ /* 0x0005e20008000021 */
[----:B------:R-:W-:Y:S02]  /*1aa0*/  ULOP3.LUT UR8, UR22, 0x2, URZ, 0xfc, !UPT ;  /* 0x0000000216087892 */ /* 0x000fe4000f8efcff */
[----:B------:R-:W-:Y:S02]  /*1ab0*/  UIADD3 UR16, UPT, UPT, UR16, 0x1, URZ ;  /* 0x0000000110107890 */ /* 0x000fe4000fffe0ff */
[----:B------:R-:W-:Y:S02]  /*1ac0*/  UISETP.NE.AND UP0, UPT, UR8, 0x2, UPT ;  /* 0x000000020800788c */ /* 0x000fe4000bf05270 */
[----:B------:R-:W-:-:S07]  /*1ad0*/  UISETP.NE.AND UP2, UPT, UR16, 0x1, UPT ;  /* 0x000000011000788c */ /* 0x000fce000bf45270 */
[----:B------:R-:W-:Y:S05]  /*1ae0*/  BRA.U UP0, `(.L_x_28) ;  /* 0x0000000100047547 */ /* 0x000fea000b800000 */
[----:B------:R-:W-:Y:S05]  /*1af0*/  BPT.TRAP 0x1 ;  /* 0x000000040000795c */ /* 0x000fea0000300000 */
.L_x_28:
[----:B------:R-:W-:Y:S04]  /*1b00*/  BSSY.RECONVERGENT B0, `(.L_x_29) ;  /* 0x0000003000007945 */ /* 0x000fe80003800200 */
[----:B------:R-:W-:Y:S05]  /*1b10*/  @!P4 BRA `(.L_x_30) ;  /* 0x000000000004c947 */ /* 0x000fea0003800000 */
[----:B------:R-:W-:Y:S05]  /*1b20*/  BPT.TRAP 0x1 ;  /* 0x000000040000795c */ /* 0x000fea0000300000 */
.L_x_30:
[----:B------:R-:W-:Y:S05]  /*1b30*/  BSYNC.RECONVERGENT B0 ;  /* 0x0000000000007941 */ /* 0x000fea0003800200 */
.L_x_29:
[----:B------:R-:W-:Y:S02]  /*1b40*/  UIADD3 UR23, UPT, UPT, UR17, 0x1, URZ ;  /* 0x0000000111177890 */ /* 0x000fe4000fffe0ff */
[----:B------:R-:W-:Y:S02]  /*1b50*/  ULEA UR32, UR17, UR6, 0xe ;  /* 0x0000000611207291 */ /* 0x000fe4000f8e70ff */
[----:B------:R-:W-:Y:S02]  /*1b60*/  UISETP.NE.AND UP0, UPT, UR23, 0x8, UPT ;  /* 0x000000081700788c */ /* 0x000fe4000bf05270 */
[----:B------:R-:W-:Y:S02]  /*1b70*/  UIADD3 UR28, UP1, UPT, UR14, 0x80, URZ ;  /* 0x000000800e1c7890 */ /* 0x000fe4000ff3e0ff */
[----:B------:R-:W-:Y:S02]  /*1b80*/  USEL UR9, URZ, 0x1, UP0 ;  /* 0x00000001ff097887 */ /* 0x000fe40008000000 */
[----:B------:R-:W-:-:S02]  /*1b90*/  USEL UR23, UR23, URZ, UP0 ;  /* 0x000000ff17177287 */ /* 0x000fc40008000000 */
[----:B------:R-:W-:Y:S02]  /*1ba0*/  UIADD3 UR26, UP0, UPT, UR14, 0x180, URZ ;  /* 0x000001800e1a7890 */ /* 0x000fe4000ff1e0ff */
[----:B------:R-:W-:Y:S01]  /*1bb0*/  ULEA UR8, UR23, UR6, 0x3 ;  /* 0x0000000617087291 */ /* 0x000fe2000f8e18ff */
[----:B------:R-:W-:Y:S01]  /*1bc0*/  LOP3.LUT R17, R17, UR9, RZ, 0x3c, !PT ;  /* 0x0000000911117c12 */ /* 0x000fe2000f8e3cff */
[----:B------:R-:W-:Y:S02]  /*1bd0*/  ULOP3.LUT UR33, UR33, 0xfefffff8, URZ, 0xc0, !UPT ;  /* 0xfefffff821217892 */ /* 0x000fe4000f8ec0ff */
[----:B------:R-:W-:Y:S01]  /*1be0*/  UIADD3.X UR29, UPT, UPT, URZ, UR15, URZ, UP1, !UPT ;  /* 0x0000000fff1d7290 */ /* 0x000fe20008ffe4ff */
[----:B-1----:R-:W-:Y:S01]  /*1bf0*/  SHF.L.U32 R2, R17, 0x1f, RZ ;  /* 0x0000001f11027819 */ /* 0x002fe200000006ff */
[----:B------:R-:W-:Y:S02]  /*1c00*/  UIADD3 UR32, UPT, UPT, UR32, 0x8400, URZ ;  /* 0x0000840020207890 */ /* 0x000fe4000fffe0ff */
[----:B------:R-:W-:Y:S01]  /*1c10*/  UIADD3.X UR27, UPT, UPT, URZ, UR15, URZ, UP0, !UPT ;  /* 0x0000000fff1b7290 */ /* 0x000fe200087fe4ff */
[----:B------:R1:W4:Y:S01]  /*1c20*/  SYNCS.PHASECHK.TRANS64.TRYWAIT P0, [UR8+0x40], R2 ;  /* 0x00004002ff0075a7 */ /* 0x0003220008001108 */
[----:B------:R-:W-:Y:S01]  /*1c30*/  ULEA UR8, UR17, UR6, 0xd ;  /* 0x0000000611087291 */ /* 0x000fe2000f8e68ff */
[----:B------:R-:W-:Y:S01]  /*1c40*/  UMOV UR18, 0x0 ;  /* 0x0000000000127882 */ /* 0x000fe20000000000 */
[----:B------:R-:W-:-:S02]  /*1c50*/  UMOV UR19, 0x10000000 ;  /* 0x1000000000137882 */ /* 0x000fc40000000000 */
[----:B------:R-:W-:Y:S01]  /*1c60*/  UIADD3 UR8, UPT, UPT, UR8, 0x28400, URZ ;  /* 0x0002840008087890 */ /* 0x000fe2000fffe0ff */
[----:B------:R2:W-:Y:S01]  /*1c70*/  UTMALDG.3D.2CTA [UR32], [UR28], desc[UR18] ;  /* 0x000012201c0075b4 */ /* 0x0005e20008211000 */
[----:B------:R-:W-:Y:S01]  /*1c80*/  UMOV UR10, UR34 ;  /* 0x00000022000a7c82 */ /* 0x000fe20008000000 */
[----:B------:R-:W-:Y:S01]  /*1c90*/  UMOV UR12, UR36 ;  /* 0x00000024000c7c82 */ /* 0x000fe20008000000 */
[----:B------:R-:W-:Y:S01]  /*1ca0*/  UMOV UR9, UR33 ;  /* 0x0000002100097c82 */ /* 0x000fe20008000000 */
[----:B------:R-:W-:Y:S01]  /*1cb0*/  UMOV UR25, UR13 ;  /* 0x0000000d00197c82 */ /* 0x000fe20008000000 */
[----:B------:R-:W-:-:S03]  /*1cc0*/  UMOV UR17, UR23 ;  /* 0x0000001700117c82 */ /* 0x000fc60008000000 */
[----:B------:R1:W-:Y:S01]  /*1cd0*/  UTMALDG.3D.2CTA [UR8], [UR26], desc[UR18] ;  /* 0x000012081a0075b4 */ /* 0x0003e20008211000 */
[----:B--2---:R-:W-:Y:S01]  /*1ce0*/  UIADD3 UR34, UPT, UPT, UR34, 0x40, URZ ;  /* 0x0000004022227890 */ /* 0x004fe2000fffe0ff */
[----:B------:R-:W-:Y:S11]  /*1cf0*/  BRA.U UP2, `(.L_x_31) ;  /* 0xfffffffd024c7547 */ /* 0x000ff6000b83ffff */
.L_x_25:
[----:B-1----:R-:W-:Y:S01]  /*1d00*/  ULEA UR8, UR23, UR6, 0x3 ;  /* 0x0000000617087291 */ /* 0x002fe2000f8e18ff */
[----:B------:R-:W-:Y:S01]  /*1d10*/  SHF.L.U32 R2, R17, 0x1f, RZ ;  /* 0x0000001f11027819 */ /* 0x000fe200000006ff */
[----:B------:R-:W-:Y:S01]  /*1d20*/  @!P1 SYNCS.ARRIVE.TRANS64.A1T0 RZ, [UR6+0xc8], RZ ;  /* 0x0000c8ffffff99a7 */ /* 0x000fe20008100006 */
[----:B------:R-:W-:-:S06]  /*1d30*/  UISETP.GT.AND UP0, UPT, UR7, UR5, UPT ;  /* 0x000000050700728c */ /* 0x000fcc000bf04270 */
[----:B--2-4-:R1:W2:Y:S03]  /*1d40*/  SYNCS.PHASECHK.TRANS64.TRYWAIT P0, [UR8+0x40], R2 ;  /* 0x00004002ff0075a7 */ /* 0x0142a60008001108 */
[----:B------:R-:W-:Y:S05]  /*1d50*/  BRA.U !UP0, `(.L_x_32) ;  /* 0x0000000108c07547 */ /* 0x000fea000b800000 */
[----:B------:R-:W-:Y:S01]  /*1d60*/  UIADD3 UR26, UPT, UPT, UR24, UR25, URZ ;  /* 0x00000019181a7290 */ /* 0x000fe2000fffe0ff */
[----:B------:R-:W-:-:S11]  /*1d70*/  UMOV UR27, UR23 ;  /* 0x00000017001b7c82 */ /* 0x000fd60008000000 */
.L_x_38:
[----:B------:R-:W-:Y:S01]  /*1d80*/  ULEA UR17, UR27, UR6, 0x3 ;  /* 0x000000061b117291 */ /* 0x000fe2000f8e18ff */
[----:B--2---:R-:W-:Y:S01]  /*1d90*/  @P5 MOV R3, 0xc000 ;  /* 0x0000c00000035802 */ /* 0x004fe20000000f00 */
[----:B-12---:R-:W-:Y:S10]  /*1da0*/  @P0 BRA `(.L_x_33) ;  /* 0x00000000000c0947 */ /* 0x006ff40003800000 */
[----:B------:R-:W-:-:S04]  /*1db0*/  SHF.L.U32 R4, R17, 0x1f, RZ ;  /* 0x0000001f11047819 */ /* 0x000fc800000006ff */
[----:B------:R-:W2:Y:S02]  /*1dc0*/  SYNCS.PHASECHK.TRANS64.TRYWAIT P0, [UR17+0x40], R4 ;  /* 0x00004004ff0075a7 */ /* 0x000ea40008001111 */
[----:B--2---:R-:W-:Y:S05]  /*1dd0*/  @!P0 BRA `(.L_x_34) ;  /* 0x00000078007c8947 */ /* 0x004fea0003800000 */
.L_x_33:
[----:B------:R2:W-:Y:S01]  /*1de0*/  @P5 SYNCS.ARRIVE.TRANS64 RZ, [UR17], R3 ;  /* 0x00000003ffff59a7 */ /* 0x0005e20008000011 */
[----:B------:R-:W-:-:S04]  /*1df0*/  ULOP3.LUT UR8, UR22, 0x2, URZ, 0xfc, !UPT ;  /* 0x0000000216087892 */ /* 0x000fc8000f8efcff */
[----:B------:R-:W-:-:S09]  /*1e00*/  UISETP.NE.AND UP0, UPT, UR8, 0x2, UPT ;  /* 0x000000020800788c */ /* 0x000fd2000bf05270 */
[----:B------:R-:W-:Y:S05]  /*1e10*/  BRA.U UP0, `(.L_x_35) ;  /* 0x0000000100047547 */ /* 0x000fea000b800000 */
[----:B------:R-:W-:Y:S05]  /*1e20*/  BPT.TRAP 0x1 ;  /* 0x000000040000795c */ /* 0x000fea0000300000 */
.L_x_35:
[----:B------:R-:W-:Y:S04]  /*1e30*/  BSSY.RECONVERGENT B0, `(.L_x_36) ;  /* 0x0000003000007945 */ /* 0x000fe80003800200 */
[----:B------:R-:W-:Y:S05]  /*1e40*/  @!P4 BRA `(.L_x_37) ;  /* 0x000000000004c947 */ /* 0x000fea0003800000 */
[----:B------:R-:W-:Y:S05]  /*1e50*/  BPT.TRAP 0x1 ;  /* 0x000000040000795c */ /* 0x000fea0000300000 */
.L_x_37:
[----:B------:R-:W-:Y:S05]  /*1e60*/  BSYNC.RECONVERGENT B0 ;  /* 0x0000000000007941 */ /* 0x000fea0003800200 */
.L_x_36:
        /* <DEDUP_REMOVED lines=9> */
[----:B------:R-:W-:Y:S02]  /*1f00*/  USHF.L.U32 UR18, UR25, 0x6, URZ ;  /* 0x0000000619127899 */ /* 0x000fe400080006ff */
[----:B------:R-:W-:Y:S01]  /*1f10*/  ULOP3.LUT UR17, UR17, 0xfefffff8, URZ, 0xc0, !UPT ;  /* 0xfefffff811117892 */ /* 0x000fe2000f8ec0ff */
[----:B-1----:R-:W-:Y:S01]  /*1f20*/  SHF.L.U32 R2, R17, 0x1f, RZ ;  /* 0x0000001f11027819 */ /* 0x002fe200000006ff */
[----:B------:R-:W-:Y:S02]  /*1f30*/  UIADD3 UR16, UPT, UPT, UR16, 0x8400, URZ ;  /* 0x0000840010107890 */ /* 0x000fe4000fffe0ff */
[----:B------:R-:W-:Y:S01]  /*1f40*/  UIADD3.X UR33, UPT, UPT, URZ, UR15, URZ, UP1, !UPT ;  /* 0x0000000fff217290 */ /* 0x000fe20008ffe4ff */
[----:B------:R4:W1:Y:S01]  /*1f50*/  SYNCS.PHASECHK.TRANS64.TRYWAIT P0, [UR8+0x40], R2 ;  /* 0x00004002ff0075a7 */ /* 0x0008620008001108 */
[----:B------:R-:W-:-:S02]  /*1f60*/  ULEA UR8, UR27, UR6, 0xd ;  /* 0x000000061b087291 */ /* 0x000fc4000f8e68ff */
[----:B------:R-:W-:Y:S02]  /*1f70*/  UIADD3.X UR31, UPT, UPT, URZ, UR15, URZ, UP0, !UPT ;  /* 0x0000000fff1f7290 */ /* 0x000fe400087fe4ff */
[----:B------:R-:W-:Y:S01]  /*1f80*/  UIADD3 UR8, UPT, UPT, UR8, 0x28400, URZ ;  /* 0x0002840008087890 */ /* 0x000fe2000fffe0ff */
[----:B------:R-:W-:Y:S01]  /*1f90*/  UMOV UR28, 0x0 ;  /* 0x00000000001c7882 */ /* 0x000fe20000000000 */
[----:B------:R-:W-:Y:S01]  /*1fa0*/  UMOV UR29, 0x10000000 ;  /* 0x10000000001d7882 */ /* 0x000fe20000000000 */
[----:B------:R-:W-:Y:S01]  /*1fb0*/  UMOV UR19, UR35 ;  /* 0x0000002300137c82 */ /* 0x000fe20008000000 */
[----:B------:R-:W-:Y:S01]  /*1fc0*/  UMOV UR20, UR36 ;  /* 0x0000002400147c82 */ /* 0x000fe20008000000 */
[----:B------:R-:W-:Y:S01]  /*1fd0*/  UMOV UR12, UR36 ;  /* 0x00000024000c7c82 */ /* 0x000fe20008000000 */
[----:B------:R-:W-:Y:S01]  /*1fe0*/  UMOV UR9, UR17 ;  /* 0x0000001100097c82 */ /* 0x000fe20008000000 */
[----:B------:R-:W-:Y:S01]  /*1ff0*/  UMOV UR10, UR18 ;  /* 0x00000012000a7c82 */ /* 0x000fe20008000000 */
[----:B------:R4:W-:Y:S01]  /*2000*/  UTMALDG.3D.2CTA [UR16], [UR32], desc[UR28] ;  /* 0x00001c10200075b4 */ /* 0x0009e20008211000 */
[----:B------:R-:W-:Y:S01]  /*2010*/  UIADD3 UR25, UPT, UPT, UR25, 0x1, URZ ;  /* 0x0000000119197890 */ /* 0x000fe2000fffe0ff */
[----:B------:R-:W-:-:S03]  /*2020*/  UMOV UR27, UR23 ;  /* 0x00000017001b7c82 */ /* 0x000fc60008000000 */
[----:B------:R-:W-:Y:S01]  /*2030*/  UISETP.NE.AND UP0, UPT, UR25, UR26, UPT ;  /* 0x0000001a1900728c */ /* 0x000fe2000bf05270 */
[----:B------:R4:W-:Y:S08]  /*2040*/  UTMALDG.3D.2CTA [UR8], [UR30], desc[UR28] ;  /* 0x00001c081e0075b4 */ /* 0x0009f00008211000 */
[----:B----4-:R-:W-:Y:S05]  /*2050*/  BRA.U UP0, `(.L_x_38) ;  /* 0xfffffffd00487547 */ /* 0x010fea000b83ffff */
.L_x_32:
[C---:B-1----:R-:W-:Y:S01]  /*2060*/  LEA R2, R16.reuse, UR6, 0x3 ;  /* 0x0000000610027c11 */ /* 0x042fe2000f8e18ff */
[----:B------:R-:W-:Y:S01]  /*2070*/  NOP ;  /* 0x0000000000007918 */ /* 0x000fe20000000000 */
[----:B--2---:R-:W-:Y:S02]  /*2080*/  SHF.L.U32 R3, R13, 0x1f, RZ ;  /* 0x0000001f0d037819 */ /* 0x004fe400000006ff */
[----:B------:R-:W-:Y:S02]  /*2090*/  LEA R4, R16, UR6, 0x4 ;  /* 0x0000000610047c11 */ /* 0x000fe4000f8e20ff */
[----:B------:R-:W1:Y:S02]  /*20a0*/  SYNCS.PHASECHK.TRANS64.TRYWAIT P0, [R2+URZ+0xd0], R3 ;  /* 0x0000d003020075a7 */ /* 0x000e6400080011ff */
[----:B-1----:R-:W-:Y:S05]  /*20b0*/  @!P0 BRA `(.L_x_39) ;  /* 0x0000007400dc8947 */ /* 0x002fea0003800000 */
.L_x_156:
[----:B------:R-:W2:Y:S01]  /*20c0*/  LDS.128 R4, [R4+0x160] ;  /* 0x0001600004047984 */ /* 0x000ea20000000c00 */
[----:B------:R-:W-:Y:S01]  /*20d0*/  ISETP.GE.AND P0, PT, R40, 0x1, PT ;  /* 0x000000012800780c */ /* 0x000fe20003f06270 */
[----:B-1----:R-:W-:Y:S01]  /*20e0*/  VIADD R2, R2, 0xe0 ;  /* 0x000000e002027836 */ /* 0x002fe20000000000 */
[----:B------:R-:W-:Y:S01]  /*20f0*/  @!PT LDS RZ, [RZ] ;  /* 0x00000000fffff984 */ /* 0x000fe20000000800 */
[----:B------:R-:W-:Y:S01]  /*2100*/  @!PT LDS RZ, [RZ] ;  /* 0x00000000fffff984 */ /* 0x000fe20000000800 */
[----:B------:R-:W-:Y:S01]  /*2110*/  @!PT LDS RZ, [RZ] ;  /* 0x00000000fffff984 */ /* 0x000fe20000000800 */
[----:B------:R-:W-:Y:S01]  /*2120*/  @!PT LDS RZ, [RZ] ;  /* 0x00000000fffff984 */ /* 0x000fe20000000800 */
[----:B------:R1:W-:Y:S06]  /*2130*/  MEMBAR.ALL.CTA ;  /* 0x0000000000007992 */ /* 0x0003ec0000008000 */
[----:B-1----:R-:W1:Y:S01]  /*2140*/  FENCE.VIEW.ASYNC.S ;  /* 0x00000000000073c6 */ /* 0x002e620000000000 */
[----:B------:R-:W-:-:S04]  /*2150*/  PRMT R2, RZ, 0x654, R2 ;  /* 0x00000654ff027816 */ /* 0x000fc80000000002 */
[----:B-1----:R1:W-:Y:S01]  /*2160*/  SYNCS.ARRIVE.TRANS64.RED.A1T0 RZ, [R2+URZ], RZ ;  /* 0x000000ff02ff79a7 */ /* 0x0023e200081004ff */
[----:B--2---:R-:W-:-:S13]  /*2170*/  LOP3.LUT P2, RZ, R6, 0x1, RZ, 0xc0, !PT ;  /* 0x0000000106ff7812 */ /* 0x004fda000784c0ff */
[----:B------:R-:W-:Y:S01]  /*2180*/  @P2 SHF.R.U32.HI R3, RZ, 0x10, R5 ;  /* 0x00000010ff032819 */ /* 0x000fe20000011605 */
[----:B------:R-:W-:Y:S01]  /*2190*/  VOTEU.ANY UP0, P2 ;  /* 0x0000000000ff7886 */ /* 0x000fe20001000100 */
[----:B------:R-:W-:Y:S02]  /*21a0*/  @P2 MOV R10, R4 ;  /* 0x00000004000a2202 */ /* 0x000fe40000000f00 */
[----:B------:R-:W-:Y:S02]  /*21b0*/  @P2 R2UR.BROADCAST UR8, R3 ;  /* 0x00000000030822ca */ /* 0x000fe400008e0000 */
[----:B------:R-:W-:-:S11]  /*21c0*/  @P2 LOP3.LUT R9, R5, 0xffff, RZ, 0xc0, !PT ;  /* 0x0000ffff05092812 */ /* 0x000fd600078ec0ff */
[----:B------:R-:W-:Y:S01]  /*21d0*/  @UP0 UMOV UR36, UR8 ;  /* 0x0000000800240c82 */ /* 0x000fe20008000000 */
[----:B-1----:R-:W-:Y:S05]  /*21e0*/  @!P0 BRA `(.L_x_40) ;  /* 0x0000000000b88947 */ /* 0x002fea0003800000 */
[----:B------:R-:W3:Y:S01]  /*21f0*/  LDC.64 R4, c[0x0][0xb18] ;  /* 0x0002c600ff047b82 */ /* 0x000ee20000000a00 */
[----:B------:R-:W-:-:S07]  /*2200*/  ISETP.NE.AND P3, PT, R40, 0x1, PT ;  /* 0x000000012800780c */ /* 0x000fce0003f65270 */
[----:B------:R-:W1:Y:S08]  /*2210*/  LDC.64 R6, c[0x0][0xb10] ;  /* 0x0002c400ff067b82 */ /* 0x000e700000000a00 */
[----:B------:R-:W2:Y:S08]  /*2220*/  LDC R14, c[0x0][0xb20] ;  /* 0x0002c800ff0e7b82 */ /* 0x000eb00000000800 */
[----:B------:R-:W4:Y:S01]  /*2230*/  LDC R15, c[0x0][0xb0c] ;  /* 0x0002c300ff0f7b82 */ /* 0x000f220000000800 */
[----:B---3--:R-:W-:Y:S01]  /*2240*/  IMAD.HI.U32 R21, R0, R5, RZ ;  /* 0x0000000500157227 */ /* 0x008fe200078e00ff */
[----:B------:R-:W-:-:S03]  /*2250*/  ISETP.NE.AND P0, PT, R4, 0x1, PT ;  /* 0x000000010400780c */ /* 0x000fc60003f05270 */
[----:B------:R-:W-:-:S03]  /*2260*/  IMAD.HI.U32 R5, R9, R5, RZ ;  /* 0x0000000509057227 */ /* 0x000fc600078e00ff */
[----:B------:R-:W3:Y:S01]  /*2270*/  LDC.64 R2, c[0x0][0xb28] ;  /* 0x0002ca00ff027b82 */ /* 0x000ee20000000a00 */
[----:B-1----:R-:W-:-:S04]  /*2280*/  IMAD.HI.U32 R22, R8, R6, RZ ;  /* 0x0000000608167227 */ /* 0x002fc800078e00ff */
[----:B------:R-:W-:Y:S01]  /*2290*/  IMAD.HI.U32 R23, R10, R6, RZ ;  /* 0x000000060a177227 */ /* 0x000fe200078e00ff */
[----:B------:R-:W-:Y:S02]  /*22a0*/  SHF.R.U32.HI R22, RZ, R7, R22 ;  /* 0x00000007ff167219 */ /* 0x000fe40000011616 */
[-C--:B--2---:R-:W-:Y:S02]  /*22b0*/  SHF.R.U32.HI R21, RZ, R14.reuse, R21 ;  /* 0x0000000eff157219 */ /* 0x084fe40000011615 */
[----:B------:R-:W-:Y:S02]  /*22c0*/  SHF.R.U32.HI R5, RZ, R14, R5 ;  /* 0x0000000eff057219 */ /* 0x000fe40000011605 */
[----:B------:R-:W-:Y:S02]  /*22d0*/  SEL R21, R0, R21, !P0 ;  /* 0x0000001500157207 */ /* 0x000fe40004000000 */
[----:B------:R-:W-:Y:S02]  /*22e0*/  SHF.R.U32.HI R23, RZ, R7, R23 ;  /* 0x00000007ff177219 */ /* 0x000fe40000011617 */
[----:B----4-:R-:W-:-:S02]  /*22f0*/  ISETP.NE.AND P1, PT, R15, 0x1, PT ;  /* 0x000000010f00780c */ /* 0x010fc40003f25270 */
[----:B------:R-:W-:Y:S02]  /*2300*/  SEL R5, R9, R5, !P0 ;  /* 0x0000000509057207 */ /* 0x000fe40004000000 */
[----:B------:R-:W-:Y:S02]  /*2310*/  SEL R22, R8, R22, !P1 ;  /* 0x0000001608167207 */ /* 0x000fe40004800000 */
[----:B------:R-:W-:Y:S01]  /*2320*/  SEL R23, R10, R23, !P1 ;  /* 0x000000170a177207 */ /* 0x000fe20004800000 */
[----:B---3--:R-:W-:-:S04]  /*2330*/  IMAD.HI.U32 R20, R21, R2, RZ ;  /* 0x0000000215147227 */ /* 0x008fc800078e00ff */
        /* <DEDUP_REMOVED lines=10> */
[----:B------:R-:W-:-:S04]  /*23e0*/  @!P0 IMAD.HI.U32 R7, R23, R2, RZ ;  /* 0x0000000217078227 */ /* 0x000fc800078e00ff */
[----:B------:R-:W-:Y:S01]  /*23f0*/  IMAD.MOV R2, RZ, RZ, -R6 ;  /* 0x000000ffff027224 */ /* 0x000fe200078e0a06 */
[----:B------:R-:W-:Y:S02]  /*2400*/  @!P0 SHF.R.U32.HI R3, RZ, R3, R7 ;  /* 0x00000003ff038219 */ /* 0x000fe40000011607 */
[----:B------:R-:W-:Y:S01]  /*2410*/  IADD3 R7, PT, PT, -R5, RZ, RZ ;  /* 0x000000ff05077210 */ /* 0x000fe20007ffe1ff */
[----:B------:R-:W-:Y:S01]  /*2420*/  IMAD R2, R40, R2, R5 ;  /* 0x0000000228027224 */ /* 0x000fe200078e0205 */
        /* <DEDUP_REMOVED lines=10> */
.L_x_40:
[----:B------:R-:W1:Y:S02]  /*24d0*/  LDCU UR8, c[0x0][0xb30] ;  /* 0x00016600ff0877ac */ /* 0x000e640008000800 */
[----:B-1----:R-:W-:-:S09]  /*24e0*/  UISETP.NE.AND UP0, UPT, UR8, 0x1, UPT ;  /* 0x000000010800788c */ /* 0x002fd2000bf05270 */
[----:B------:R-:W-:Y:S05]  /*24f0*/  BRA.U UP0, `(.L_x_41) ;  /* 0x0000000100407547 */ /* 0x000fea000b800000 */
[----:B------:R-:W1:Y:S08]  /*2500*/  LDC.64 R4, c[0x0][0xb10] ;  /* 0x0002c400ff047b82 */ /* 0x000e700000000a00 */
[----:B------:R-:W2:Y:S08]  /*2510*/  LDC.64 R2, c[0x0][0xb18] ;  /* 0x0002c600ff027b82 */ /* 0x000eb00000000a00 */
[----:B------:R-:W4:Y:S08]  /*2520*/  LDC R6, c[0x0][0xb20] ;  /* 0x0002c800ff067b82 */ /* 0x000f300000000800 */
[----:B------:R-:W3:Y:S01]  /*2530*/  LDC R7, c[0x0][0xb0c] ;  /* 0x0002c300ff077b82 */ /* 0x000ee20000000800 */
[----:B-1----:R-:W-:-:S05]  /*2540*/  IMAD.HI.U32 R4, R10, R4, RZ ;  /* 0x000000040a047227 */ /* 0x002fca00078e00ff */
[----:B------:R-:W-:Y:S01]  /*2550*/  SHF.R.U32.HI R4, RZ, R5, R4 ;  /* 0x00000005ff047219 */ /* 0x000fe20000011604 */
[----:B--2---:R-:W-:Y:S01]  /*2560*/  IMAD.HI.U32 R3, R9, R3, RZ ;  /* 0x0000000309037227 */ /* 0x004fe200078e00ff */
[----:B------:R-:W-:-:S04]  /*2570*/  ISETP.NE.AND P0, PT, R2, 0x1, PT ;  /* 0x000000010200780c */ /* 0x000fc80003f05270 */
[----:B----4-:R-:W-:-:S04]  /*2580*/  SHF.R.U32.HI R3, RZ, R6, R3 ;  /* 0x00000006ff037219 */ /* 0x010fc80000011603 */
[----:B------:R-:W-:Y:S02]  /*2590*/  SEL R3, R9, R3, !P0 ;  /* 0x0000000309037207 */ /* 0x000fe40004000000 */
[----:B---3--:R-:W-:-:S04]  /*25a0*/  ISETP.NE.AND P1, PT, R7, 0x1, PT ;  /* 0x000000010700780c */ /* 0x008fc80003f25270 */
[----:B------:R-:W-:-:S05]  /*25b0*/  SEL R4, R10, R4, !P1 ;  /* 0x000000040a047207 */ /* 0x000fca0004800000 */
[----:B------:R-:W-:Y:S02]  /*25c0*/  IMAD.IADD R5, R3, 0x1, -R4 ;  /* 0x0000000103057824 */ /* 0x000fe400078e0a04 */
[----:B------:R-:W-:Y:S02]  /*25d0*/  IMAD.IADD R3, R4, 0x1, -R3 ;  /* 0x0000000104037824 */ /* 0x000fe400078e0a03 */
[----:B------:R-:W-:Y:S02]  /*25e0*/  IMAD R10, R5, R7, R10 ;  /* 0x00000007050a7224 */ /* 0x000fe400078e020a */
[----:B------:R-:W-:-:S07]  /*25f0*/  IMAD R9, R3, R2, R9 ;  /* 0x0000000203097224 */ /* 0x000fce00078e0209 */
.L_x_41:
[----:B------:R-:W-:Y:S01]  /*2600*/  VIADD R16, R16, 0x1 ;  /* 0x0000000110107836 */ /* 0x000fe20000000000 */
[----:B------:R-:W-:Y:S01]  /*2610*/  PLOP3.LUT P1, PT, PT, PT, PT, 0x80, 0x8 ;  /* 0x000000000008781c */ /* 0x000fe20003f2f070 */
[----:B------:R-:W-:Y:S02]  /*2620*/  IMAD.IADD R14, R10, 0x1, R91 ;  /* 0x000000010a0e7824 */ /* 0x000fe400078e025b */
[----:B------:R-:W-:Y:S01]  /*2630*/  IMAD.IADD R15, R9, 0x1, R90 ;  /* 0x00000001090f7824 */ /* 0x000fe200078e025a */
[----:B------:R-:W-:-:S04]  /*2640*/  ISETP.NE.AND P0, PT, R16, 0x2, PT ;  /* 0x000000021000780c */ /* 0x000fc80003f05270 */
[----:B------:R-:W-:Y:S02]  /*2650*/  SEL R2, RZ, 0x1, P0 ;  /* 0x00000001ff027807 */ /* 0x000fe40000000000 */
[----:B------:R-:W-:Y:S02]  /*2660*/  SEL R16, R16, RZ, P0 ;  /* 0x000000ff10107207 */ /* 0x000fe40000000000 */
[----:B------:R-:W-:Y:S01]  /*2670*/  LOP3.LUT R13, R13, R2, RZ, 0x3c, !PT ;  /* 0x000000020d0d7212 */ /* 0x000fe200078e3cff */
[----:B------:R-:W-:Y:S06]  /*2680*/  @P2 BRA `(.L_x_42) ;  /* 0xfffffff000582947 */ /* 0x000fec000383ffff */
[----:B------:R-:W-:Y:S01]  /*2690*/  UIADD3 UR6, UPT, UPT, UR6, 0x40, URZ ;  /* 0x0000004006067890 */ /* 0x000fe2000fffe0ff */
[----:B------:R-:W-:-:S03]  /*26a0*/  SHF.L.U32 R2, R17, 0x1f, RZ ;  /* 0x0000001f11027819 */ /* 0x000fc600000006ff */
[----:B------:R-:W-:-:S09]  /*26b0*/  ULEA UR4, UR23, UR6, 0x3 ;  /* 0x0000000617047291 */ /* 0x000fd2000f8e18ff */
[----:B------:R-:W1:Y:S02]  /*26c0*/  SYNCS.PHASECHK.TRANS64.TRYWAIT P0, [UR4], R2 ;  /* 0x00000002ff0075a7 */ /* 0x000e640008001104 */
[----:B-1----:R-:W-:Y:S05]  /*26d0*/  @!P0 BRA `(.L_x_43) ;  /* 0x0000007000688947 */ /* 0x002fea0003800000 */
.L_x_158:
[----:B------:R-:W-:-:S04]  /*26e0*/  UIADD3 UR5, UPT, UPT, UR23, 0x1, URZ ;  /* 0x0000000117057890 */ /* 0x000fc8000fffe0ff */
[----:B------:R-:W-:-:S04]  /*26f0*/  UISETP.NE.AND UP0, UPT, UR5, 0x8, UPT ;  /* 0x000000080500788c */ /* 0x000fc8000bf05270 */
[----:B------:R-:W-:Y:S02]  /*2700*/  USEL UR7, URZ, 0x1, UP0 ;  /* 0x00000001ff077887 */ /* 0x000fe40008000000 */
[----:B------:R-:W-:-:S04]  /*2710*/  USEL UR5, UR5, URZ, UP0 ;  /* 0x000000ff05057287 */ /* 0x000fc80008000000 */
[----:B------:R-:W-:Y:S01]  /*2720*/  ULEA UR4, UR5, UR6, 0x3 ;  /* 0x0000000605047291 */ /* 0x000fe2000f8e18ff */
[----:B-1----:R-:W-:-:S04]  /*2730*/  LOP3.LUT R2, R17, UR7, RZ, 0x3c, !PT ;  /* 0x0000000711027c12 */ /* 0x002fc8000f8e3cff */
[----:B------:R-:W-:-:S04]  /*2740*/  SHF.L.U32 R3, R2, 0x1f, RZ ;  /* 0x0000001f02037819 */ /* 0x000fc800000006ff */
[----:B------:R-:W1:Y:S02]  /*2750*/  SYNCS.PHASECHK.TRANS64.TRYWAIT P0, [UR4], R3 ;  /* 0x00000003ff0075a7 */ /* 0x000e640008001104 */
[----:B-1----:R-:W-:Y:S05]  /*2760*/  @!P0 BRA `(.L_x_44) ;  /* 0x00000070005c8947 */ /* 0x002fea0003800000 */
.L_x_160:
[----:B------:R-:W-:-:S04]  /*2770*/  UIADD3 UR5, UPT, UPT, UR5, 0x1, URZ ;  /* 0x0000000105057890 */ /* 0x000fc8000fffe0ff */
[----:B------:R-:W-:-:S04]  /*2780*/  UISETP.NE.AND UP0, UPT, UR5, 0x8, UPT ;  /* 0x000000080500788c */ /* 0x000fc8000bf05270 */
[----:B------:R-:W-:Y:S02]  /*2790*/  USEL UR7, URZ, 0x1, UP0 ;  /* 0x00000001ff077887 */ /* 0x000fe40008000000 */
[----:B------:R-:W-:-:S04]  /*27a0*/  USEL UR5, UR5, URZ, UP0 ;  /* 0x000000ff05057287 */ /* 0x000fc80008000000 */
[----:B------:R-:W-:Y:S01]  /*27b0*/  ULEA UR4, UR5, UR6, 0x3 ;  /* 0x0000000605047291 */ /* 0x000fe2000f8e18ff */
[----:B------:R-:W-:-:S04]  /*27c0*/  LOP3.LUT R2, R2, UR7, RZ, 0x3c, !PT ;  /* 0x0000000702027c12 */ /* 0x000fc8000f8e3cff */
[----:B-1----:R-:W-:-:S04]  /*27d0*/  SHF.L.U32 R3, R2, 0x1f, RZ ;  /* 0x0000001f02037819 */ /* 0x002fc800000006ff */
[----:B------:R-:W1:Y:S02]  /*27e0*/  SYNCS.PHASECHK.TRANS64.TRYWAIT P0, [UR4], R3 ;  /* 0x00000003ff0075a7 */ /* 0x000e640008001104 */
[----:B-1----:R-:W-:Y:S05]  /*27f0*/  @!P0 BRA `(.L_x_45) ;  /* 0x0000007000508947 */ /* 0x002fea0003800000 */
.L_x_162:
        /* <DEDUP_REMOVED lines=9> */
.L_x_164:
        /* <DEDUP_REMOVED lines=9> */
.L_x_166:
        /* <DEDUP_REMOVED lines=9> */
.L_x_168:
        /* <DEDUP_REMOVED lines=9> */
.L_x_170:
[----:B------:R-:W-:-:S04]  /*2a40*/  UIADD3 UR5, UPT, UPT, UR5, 0x1, URZ ;  /* 0x0000000105057890 */ /* 0x000fc8000fffe0ff */
[----:B------:R-:W-:-:S04]  /*2a50*/  UISETP.NE.AND UP0, UPT, UR5, 0x8, UPT ;  /* 0x000000080500788c */ /* 0x000fc8000bf05270 */
[----:B------:R-:W-:Y:S02]  /*2a60*/  USEL UR4, URZ, 0x1, UP0 ;  /* 0x00000001ff047887 */ /* 0x000fe40008000000 */
[----:B------:R-:W-:-:S04]  /*2a70*/  USEL UR5, UR5, URZ, UP0 ;  /* 0x000000ff05057287 */ /* 0x000fc80008000000 */
[----:B------:R-:W-:Y:S01]  /*2a80*/  ULEA UR5, UR5, UR6, 0x3 ;  /* 0x0000000605057291 */ /* 0x000fe2000f8e18ff */
[----:B------:R-:W-:-:S04]  /*2a90*/  LOP3.LUT R2, R2, UR4, RZ, 0x3c, !PT ;  /* 0x0000000402027c12 */ /* 0x000fc8000f8e3cff */
[----:B------:R-:W-:Y:S01]  /*2aa0*/  SHF.L.U32 R2, R2, 0x1f, RZ ;  /* 0x0000001f02027819 */ /* 0x000fe200000006ff */
[----:B-1-3--:R-:W-:-:S07]  /*2ab0*/  IMAD.U32 R0, RZ, RZ, UR5 ;  /* 0x00000005ff007e24 */ /* 0x00afce000f8e00ff */
.L_x_50:
[----:B-1----:R1:W2:Y:S02]  /*2ac0*/  SYNCS.PHASECHK.TRANS64.TRYWAIT P0, [R0+URZ], R2 ;  /* 0x00000002000075a7 */ /* 0x0022a400080011ff */
[----:B--2---:R-:W-:Y:S05]  /*2ad0*/  @!P0 NANOSLEEP.SYNCS 0x989680 ;  /* 0x009896800000895d */ /* 0x004fea0003900000 */
[----:B------:R-:W2:Y:S02]  /*2ae0*/  @!P0 SYNCS.PHASECHK.TRANS64 P0, [R0+URZ], R2 ;  /* 0x00000002000085a7 */ /* 0x000ea400080010ff */
[----:B--2---:R-:W-:Y:S05]  /*2af0*/  @P0 EXIT ;  /* 0x000000000000094d */ /* 0x004fea0003800000 */
[----:B------:R-:W-:Y:S05]  /*2b00*/  BRA `(.L_x_50) ;  /* 0xfffffffc00ec7947 */ /* 0x000fea000383ffff */
.L_x_22:
[----:B------:R-:W-:-:S04]  /*2b10*/  UISETP.NE.AND UP1, UPT, UR37, URZ, UPT ;  /* 0x000000ff2500728c */ /* 0x000fc8000bf25270 */
[----:B------:R-:W-:-:S09]  /*2b20*/  UISETP.NE.OR UP1, UPT, UR10, 0x1, UP1 ;  /* 0x000000010a00788c */ /* 0x000fd20008f25670 */
[----:B------:R-:W-:Y:S05]  /*2b30*/  BRA.U UP1, `(.L_x_51) ;  /* 0x00000005014c7547 */ /* 0x000fea000b800000 */
[----:B------:R-:W-:Y:S01]  /*2b40*/  HFMA2 R11, -RZ, RZ, 0, 0 ;  /* 0x00000000ff0b7431 */ /* 0x000fe200000001ff */
[----:B------:R-:W-:Y:S01]  /*2b50*/  ISETP.GE.U32.AND P2, PT, R10, 0x2, PT ;  /* 0x000000020a00780c */ /* 0x000fe20003f46070 */
[----:B------:R-:W-:Y:S01]  /*2b60*/  IMAD.MOV.U32 R12, RZ, RZ, 0x1 ;  /* 0x00000001ff0c7424 */ /* 0x000fe200078e00ff */
[----:B------:R-:W-:Y:S01]  /*2b70*/  CS2R R8, SRZ ;  /* 0x0000000000087805 */ /* 0x000fe2000001ff00 */
[----:B------:R-:W-:Y:S01]  /*2b80*/  IMAD.MOV.U32 R3, RZ, RZ, RZ ;  /* 0x000000ffff037224 */ /* 0x000fe200078e00ff */
[----:B------:R-:W-:Y:S01]  /*2b90*/  UMOV UR4, 0x400 ;  /* 0x0000040000047882 */ /* 0x000fe20000000000 */
[----:B------:R-:W-:Y:S01]  /*2ba0*/  UMOV UR6, URZ ;  /* 0x000000ff00067c82 */ /* 0x000fe20008000000 */
[----:B------:R-:W-:-:S12]  /*2bb0*/  ULEA UR37, UR37, UR4, 0x18 ;  /* 0x0000000425257291 */ /* 0x000fd8000f8ec0ff */
.L_x_55:
[----:B------:R-:W-:Y:S02]  /*2bc0*/  LEA R0, R3, UR37, 0x3 ;  /* 0x0000002503007c11 */ /* 0x000fe4000f8e18ff */
[----:B------:R-:W-:-:S03]  /*2bd0*/  SHF.L.U32 R4, R8, 0x1f, RZ ;  /* 0x0000001f08047819 */ /* 0x000fc600000006ff */
[----:B------:R-:W-:Y:S01]  /*2be0*/  VIADD R5, R0, 0x140 ;  /* 0x0000014000057836 */ /* 0x000fe20000000000 */
[----:B------:R-:W1:Y:S02]  /*2bf0*/  SYNCS.PHASECHK.TRANS64.TRYWAIT P0, [R0+URZ+0x130], R4 ;  /* 0x00013004000075a7 */ /* 0x000e6400080011ff */
[----:B-1----:R-:W-:Y:S05]  /*2c00*/  @!P0 BRA `(.L_x_52) ;  /* 0x0000006c00c48947 */ /* 0x002fea0003800000 */
.L_x_171:
[----:B------:R-:W-:Y:S01]  /*2c10*/  ULEA UR5, UR6, UR37, 0x3 ;  /* 0x0000002506057291 */ /* 0x000fe2000f8e18ff */
[----:B-1----:R-:W-:Y:S01]  /*2c20*/  PRMT R0, RZ, 0x654, R5 ;  /* 0x00000654ff007816 */ /* 0x002fe20000000005 */
[----:B------:R-:W-:Y:S01]  /*2c30*/  @!P2 IMAD.MOV.U32 R4, RZ, RZ, 0x10 ;  /* 0x00000010ff04a424 */ /* 0x000fe200078e00ff */
[----:B------:R-:W-:Y:S01]  /*2c40*/  SHF.L.U32 R5, R12, 0x1f, RZ ;  /* 0x0000001f0c057819 */ /* 0x000fe200000006ff */
[----:B------:R-:W-:Y:S01]  /*2c50*/  UIADD3 UR4, UPT, UPT, UR5, 0xd0, URZ ;  /* 0x000000d005047890 */ /* 0x000fe2000fffe0ff */
[----:B------:R1:W-:Y:S05]  /*2c60*/  SYNCS.ARRIVE.TRANS64.RED.A1T0 RZ, [R0+URZ], RZ ;  /* 0x000000ff00ff79a7 */ /* 0x0003ea00081004ff */
[----:B------:R-:W-:Y:S01]  /*2c70*/  IMAD.U32 R6, RZ, RZ, UR4 ;  /* 0x00000004ff067e24 */ /* 0x000fe2000f8e00ff */
[----:B------:R-:W2:Y:S04]  /*2c80*/  SYNCS.PHASECHK.TRANS64.TRYWAIT P0, [UR5+0xe0], R5 ;  /* 0x0000e005ff0075a7 */ /* 0x000ea80008001105 */
[----:B------:R-:W-:Y:S01]  /*2c90*/  PRMT R6, R10, 0x654, R6 ;  /* 0x000006540a067816 */ /* 0x000fe20000000006 */
[----:B-12---:R-:W-:Y:S06]  /*2ca0*/  @!P0 BRA `(.L_x_53) ;  /* 0x0000006c00b08947 */ /* 0x006fec0003800000 */
.L_x_173:
[----:B------:R-:W-:Y:S01]  /*2cb0*/  ULEA UR4, UR6, UR37, 0x4 ;  /* 0x0000002506047291 */ /* 0x000fe2000f8e20ff */
[----:B------:R-:W-:Y:S01]  /*2cc0*/  SEL R2, R6, R2, !P2 ;  /* 0x0000000206027207 */ /* 0x000fe20005000000 */
[----:B------:R-:W-:Y:S01]  /*2cd0*/  UIADD3 UR5, UPT, UPT, UR5, 0xd0, URZ ;  /* 0x000000d005057890 */ /* 0x000fe2000fffe0ff */
[----:B-1----:R-:W-:Y:S01]  /*2ce0*/  LEA R0, R11, UR37, 0x3 ;  /* 0x000000250b007c11 */ /* 0x002fe2000f8e18ff */
[----:B------:R-:W-:Y:S01]  /*2cf0*/  UIADD3 UR4, UPT, UPT, UR4, 0x160, URZ ;  /* 0x0000016004047890 */ /* 0x000fe2000fffe0ff */
[----:B------:R1:W-:Y:S01]  /*2d00*/  @!P2 SYNCS.ARRIVE.TRANS64.RED RZ, [R2+URZ], R4 ;  /* 0x0000000402ffa9a7 */ /* 0x0003e200080004ff */
[----:B------:R-:W-:Y:S01]  /*2d10*/  UIADD3 UR6, UPT, UPT, UR6, 0x1, URZ ;  /* 0x0000000106067890 */ /* 0x000fe2000fffe0ff */
[----:B------:R-:W-:-:S03]  /*2d20*/  VIADD R3, R3, 0x1 ;  /* 0x0000000103037836 */ /* 0x000fc60000000000 */
[----:B------:R-:W-:Y:S02]  /*2d30*/  UISETP.NE.AND UP0, UPT, UR6, 0x2, UPT ;  /* 0x000000020600788c */ /* 0x000fe4000bf05270 */
[----:B------:R-:W-:Y:S01]  /*2d40*/  ISETP.NE.AND P0, PT, R3, 0x2, PT ;  /* 0x000000020300780c */ /* 0x000fe20003f05270 */
[----:B------:R-:W-:Y:S06]  /*2d50*/  UGETNEXTWORKID.BROADCAST [UR4], [UR5] ;  /* 0x00000000040073ca */ /* 0x000fec0008000100 */
[----:B------:R-:W-:Y:S02]  /*2d60*/  USEL UR4, URZ, 0x1, UP0 ;  /* 0x00000001ff047887 */ /* 0x000fe40008000000 */
[----:B------:R-:W-:-:S04]  /*2d70*/  USEL UR6, UR6, URZ, UP0 ;  /* 0x000000ff06067287 */ /* 0x000fc80008000000 */
[----:B------:R-:W-:Y:S02]  /*2d80*/  LOP3.LUT R12, R12, UR4, RZ, 0x3c, !PT ;  /* 0x000000040c0c7c12 */ /* 0x000fe4000f8e3cff */
[----:B-1----:R-:W-:-:S04]  /*2d90*/  SHF.L.U32 R4, R9, 0x1f, RZ ;  /* 0x0000001f09047819 */ /* 0x002fc800000006ff */
[----:B------:R-:W1:Y:S02]  /*2da0*/  SYNCS.PHASECHK.TRANS64.TRYWAIT P1, [R0+URZ+0xd0], R4 ;  /* 0x0000d004000075a7 */ /* 0x000e6400080211ff */
[----:B-1----:R-:W-:Y:S05]  /*2db0*/  @!P1 BRA `(.L_x_54) ;  /* 0x0000006c00849947 */ /* 0x002fea0003800000 */
.L_x_174:
[----:B-1----:R-:W-:Y:S01]  /*2dc0*/  LEA R4, R11, UR37, 0x4 ;  /* 0x000000250b047c11 */ /* 0x002fe2000f8e20ff */
[----:B------:R-:W-:Y:S01]  /*2dd0*/  VIADD R0, R0, 0xe0 ;  /* 0x000000e000007836 */ /* 0x000fe20000000000 */
[----:B------:R-:W-:Y:S01]  /*2de0*/  SEL R3, R3, RZ, P0 ;  /* 0x000000ff03037207 */ /* 0x000fe20000000000 */
[----:B------:R-:W-:-:S03]  /*2df0*/  VIADD R11, R11, 0x1 ;  /* 0x000000010b0b7836 */ /* 0x000fc60000000000 */
[----:B------:R-:W1:Y:S01]  /*2e00*/  LDS.128 R4, [R4+0x160] ;  /* 0x0001600004047984 */ /* 0x000e620000000c00 */
[----:B------:R-:W-:Y:S02]  /*2e10*/  PRMT R0, RZ, 0x654, R0 ;  /* 0x00000654ff007816 */ /* 0x000fe40000000000 */
[C---:B------:R-:W-:Y:S01]  /*2e20*/  ISETP.NE.AND P1, PT, R11.reuse, 0x2, PT ;  /* 0x000000020b00780c */ /* 0x040fe20003f25270 */
[----:B------:R-:W-:Y:S01]  /*2e30*/  @!PT LDS RZ, [RZ] ;  /* 0x00000000fffff984 */ /* 0x000fe20000000800 */
[----:B------:R-:W-:Y:S01]  /*2e40*/  @!PT LDS RZ, [RZ] ;  /* 0x00000000fffff984 */ /* 0x000fe20000000800 */
[----:B------:R-:W-:Y:S01]  /*2e50*/  @!PT LDS RZ, [RZ] ;  /* 0x00000000fffff984 */ /* 0x000fe20000000800 */
[----:B------:R-:W-:Y:S01]  /*2e60*/  @!PT LDS RZ, [RZ] ;  /* 0x00000000fffff984 */ /* 0x000fe20000000800 */
[----:B------:R2:W-:Y:S06]  /*2e70*/  MEMBAR.ALL.CTA ;  /* 0x0000000000007992 */ /* 0x0005ec0000008000 */
[----:B--2---:R-:W2:Y:S01]  /*2e80*/  FENCE.VIEW.ASYNC.S ;  /* 0x00000000000073c6 */ /* 0x004ea20000000000 */
[----:B------:R-:W-:Y:S01]  /*2e90*/  SEL R11, R11, RZ, P1 ;  /* 0x000000ff0b0b7207 */ /* 0x000fe20000800000 */
[----:B--2---:R2:W-:Y:S01]  /*2ea0*/  SYNCS.ARRIVE.TRANS64.RED.A1T0 RZ, [R0+URZ], RZ ;  /* 0x000000ff00ff79a7 */ /* 0x0045e200081004ff */
[----:B-1----:R-:W-:-:S02]  /*2eb0*/  LOP3.LUT P3, RZ, R6, 0x1, RZ, 0xc0, !PT ;  /* 0x0000000106ff7812 */ /* 0x002fc4000786c0ff */
[----:B------:R-:W-:-:S04]  /*2ec0*/  SEL R4, RZ, 0x1, P1 ;  /* 0x00000001ff047807 */ /* 0x000fc80000800000 */
[----:B------:R-:W-:Y:S02]  /*2ed0*/  LOP3.LUT R9, R9, R4, RZ, 0x3c, !PT ;  /* 0x0000000409097212 */ /* 0x000fe400078e3cff */
[----:B--2---:R-:W-:-:S04]  /*2ee0*/  SEL R0, RZ, 0x1, P0 ;  /* 0x00000001ff007807 */ /* 0x004fc80000000000 */
[----:B------:R-:W-:Y:S01]  /*2ef0*/  LOP3.LUT R8, R8, R0, RZ, 0x3c, !PT ;  /* 0x0000000008087212 */ /* 0x000fe200078e3cff */
[----:B------:R-:W-:Y:S06]  /*2f00*/  @P3 BRA `(.L_x_55) ;  /* 0xfffffffc002c3947 */ /* 0x000fec000383ffff */
[----:B------:R-:W-:Y:S01]  /*2f10*/  ULEA UR5, UR6, UR37, 0x3 ;  /* 0x0000002506057291 */ /* 0x000fe2000f8e18ff */
[----:B------:R-:W-:-:S08]  /*2f20*/  SHF.L.U32 R2, R12, 0x1f, RZ ;  /* 0x0000001f0c027819 */ /* 0x000fd000000006ff */
[----:B------:R-:W1:Y:S02]  /*2f30*/  SYNCS.PHASECHK.TRANS64 P0, [UR5+0xe0], R2 ;  /* 0x0000e002ff0075a7 */ /* 0x000e640008001005 */
[----:B-1----:R-:W-:Y:S05]  /*2f40*/  @P0 BRA `(.L_x_56) ;  /* 0x0000000000080947 */ /* 0x002fea0003800000 */
[----:B------:R-:W1:Y:S02]  /*2f50*/  SYNCS.PHASECHK.TRANS64.TRYWAIT P0, [UR5+0xe0], R2 ;  /* 0x0000e002ff0075a7 */ /* 0x000e640008001105 */
[----:B-1----:R-:W-:Y:S05]  /*2f60*/  @!P0 BRA `(.L_x_57) ;  /* 0x0000006c002c8947 */ /* 0x002fea0003800000 */
.L_x_56:
[----:B------:R-:W-:-:S04]  /*2f70*/  UIADD3 UR4, UPT, UPT, UR6, 0x1, URZ ;  /* 0x0000000106047890 */ /* 0x000fc8000fffe0ff */
[----:B------:R-:W-:-:S04]  /*2f80*/  UISETP.NE.AND UP0, UPT, UR4, 0x2, UPT ;  /* 0x000000020400788c */ /* 0x000fc8000bf05270 */
[----:B------:R-:W-:Y:S02]  /*2f90*/  USEL UR7, URZ, 0x1, UP0 ;  /* 0x00000001ff077887 */ /* 0x000fe40008000000 */
[----:B------:R-:W-:-:S04]  /*2fa0*/  USEL UR4, UR4, URZ, UP0 ;  /* 0x000000ff04047287 */ /* 0x000fc80008000000 */
[----:B------:R-:W-:Y:S01]  /*2fb0*/  ULEA UR4, UR4, UR37, 0x3 ;  /* 0x0000002504047291 */ /* 0x000fe2000f8e18ff */
[----:B-1----:R-:W-:-:S04]  /*2fc0*/  LOP3.LUT R2, R12, UR7, RZ, 0x3c, !PT ;  /* 0x000000070c027c12 */ /* 0x002fc8000f8e3cff */
[----:B------:R-:W-:-:S04]  /*2fd0*/  SHF.L.U32 R0, R2, 0x1f, RZ ;  /* 0x0000001f02007819 */ /* 0x000fc800000006ff */
[----:B------:R-:W1:Y:S02]  /*2fe0*/  SYNCS.PHASECHK.TRANS64 P0, [UR4+0xe0], R0 ;  /* 0x0000e000ff0075a7 */ /* 0x000e640008001004 */
[----:B-1----:R-:W-:Y:S05]  /*2ff0*/  @P0 EXIT ;  /* 0x000000000000094d */ /* 0x002fea0003800000 */
[----:B------:R-:W-:Y:S02]  /*3000*/  SHF.L.U32 R2, R2, 0x1f, RZ ;  /* 0x0000001f02027819 */ /* 0x000fe400000006ff */
[----:B------:R-:W-:-:S07]  /*3010*/  MOV R0, UR4 ;  /* 0x0000000400007c02 */ /* 0x000fce0008000f00 */
.L_x_58:
[----:B-1----:R1:W2:Y:S02]  /*3020*/  SYNCS.PHASECHK.TRANS64.TRYWAIT P0, [R0+URZ+0xe0], R2 ;  /* 0x0000e002000075a7 */ /* 0x0022a400080011ff */
[----:B--2---:R-:W-:Y:S05]  /*3030*/  @!P0 NANOSLEEP.SYNCS 0x989680 ;  /* 0x009896800000895d */ /* 0x004fea0003900000 */
[----:B------:R-:W2:Y:S02]  /*3040*/  @!P0 SYNCS.PHASECHK.TRANS64 P0, [R0+URZ+0xe0], R2 ;  /* 0x0000e002000085a7 */ /* 0x000ea400080010ff */
[----:B--2---:R-:W-:Y:S05]  /*3050*/  @P0 EXIT ;  /* 0x000000000000094d */ /* 0x004fea0003800000 */
[----:B------:R-:W-:Y:S05]  /*3060*/  BRA `(.L_x_58) ;  /* 0xfffffffc00ec7947 */ /* 0x000fea000383ffff */
.L_x_51:
[----:B------:R-:W-:Y:S05]  /*3070*/  BRA.U UP4, `(.L_x_59) ;  /* 0x0000001104d87547 */ /* 0x000fea000b800000 */
[----:B------:R-:W-:Y:S01]  /*3080*/  UMOV UR6, 0x40 ;  /* 0x0000004000067882 */ /* 0x000fe20000000000 */
[----:B------:R-:W-:Y:S01]  /*3090*/  NOP ;  /* 0x0000000000007918 */ /* 0x000fe20000000000 */
[----:B------:R-:W-:Y:S01]  /*30a0*/  ULEA UR6, UR37, UR6, 0x18 ;  /* 0x0000000625067291 */ /* 0x000fe2000f8ec0ff */
[----:B------:R-:W-:Y:S02]  /*30b0*/  UMOV UR7, 0x400 ;  /* 0x0000040000077882 */ /* 0x000fe40000000000 */
[----:B------:R-:W-:-:S06]  /*30c0*/  ULEA UR37, UR37, UR7, 0x18 ;  /* 0x0000000725257291 */ /* 0x000fcc000f8ec0ff */
[----:B------:R-:W1:Y:S02]  /*30d0*/  LDS.U8 R2, [UR6+0x1c] ;  /* 0x00001c06ff027984 */ /* 0x000e640008000000 */
[----:B-1----:R-:W-:-:S13]  /*30e0*/  ISETP.NE.AND P0, PT, R2, RZ, PT ;  /* 0x000000ff0200720c */ /* 0x002fda0003f05270 */
[----:B------:R-:W-:Y:S05]  /*30f0*/  @P0 BRA `(.L_x_60) ;  /* 0x0000000400080947 */ /* 0x000fea0003800000 */
[----:B------:R-:W-:Y:S02]  /*3100*/  UISETP.NE.U32.AND UP0, UPT, UR5, 0x1, UPT ;  /* 0x000000010500788c */ /* 0x000fe4000bf05070 */
[----:B------:R-:W-:-:S07]  /*3110*/  UIADD3 UR8, UPT, UPT, UR6, 0x8, URZ ;  /* 0x0000000806087890 */ /* 0x000fce000fffe0ff */
[----:B------:R-:W-:Y:S05]  /*3120*/  BRA.U !UP0, `(.L_x_61) ;  /* 0x00000001089c7547 */ /* 0x000fea000b800000 */
[----:B------:R-:W-:Y:S01]  /*3130*/  ELECT P0, URZ, PT ;  /* 0x0000000000ff782f */ /* 0x000fe20003800000 */
[----:B------:R-:W-:-:S12]  /*3140*/  BSSY B0, `(.L_x_61) ;  /* 0x0000025000007945 */ /* 0x000fd80003800000 */
[----:B------:R-:W-:Y:S05]  /*3150*/  @!P0 BRA `(.L_x_62) ;  /* 0x00000000008c8947 */ /* 0x000fea0003800000 */
[----:B------:R-:W-:-:S05]  /*3160*/  UMOV UR7, 0x10 ;  /* 0x0000001000077882 */ /* 0x000fca0000000000 */
[----:B------:R-:W-:Y:S04]  /*3170*/  DEPBAR.LE SB1, 0x36 ;  /* 0x00009d800000791a */ /* 0x000fe80000000000 */
[----:B------:R-:W1:Y:S02]  /*3180*/  UTCATOMSWS.2CTA.FIND_AND_SET.ALIGN UP1, UR7, UR7 ;  /* 0x00000007000775e3 */ /* 0x000e640008220800 */
[----:B-1----:R-:W-:Y:S01]  /*3190*/  MOV R10, UR7 ;  /* 0x00000007000a7c02 */ /* 0x002fe20008000f00 */
[----:B------:R-:W-:Y:S06]  /*31a0*/  BRA.U UP1, `(.L_x_63) ;  /* 0x0000000101187547 */ /* 0x000fec000b800000 */
.L_x_64:
[----:B------:R-:W-:Y:S05]  /*31b0*/  NANOSLEEP 0x64 ;  /* 0x000000640000795d */ /* 0x000fea0003800000 */
[----:B------:R-:W-:-:S05]  /*31c0*/  UMOV UR7, 0x10 ;  /* 0x0000001000077882 */ /* 0x000fca0000000000 */
[----:B------:R-:W-:Y:S04]  /*31d0*/  DEPBAR.LE SB1, 0x36 ;  /* 0x00009d800000791a */ /* 0x000fe80000000000 */
[----:B------:R-:W1:Y:S02]  /*31e0*/  UTCATOMSWS.2CTA.FIND_AND_SET.ALIGN UP1, UR7, UR7 ;  /* 0x00000007000775e3 */ /* 0x000e640008220800 */
[----:B-1----:R-:W-:Y:S01]  /*31f0*/  MOV R10, UR7 ;  /* 0x00000007000a7c02 */ /* 0x002fe20008000f00 */
[----:B------:R-:W-:Y:S05]  /*3200*/  BRA.U !UP1, `(.L_x_64) ;  /* 0xfffffffd09e87547 */ /* 0x000fea000b83ffff */
.L_x_63:
[----:B------:R-:W1:Y:S01]  /*3210*/  LDS R5, [UR6+0x10] ;  /* 0x00001006ff057984 */ /* 0x000e620008000800 */
[----:B------:R-:W-:Y:S01]  /*3220*/  IMAD.U32 R3, RZ, RZ, UR37 ;  /* 0x00000025ff037e24 */ /* 0x000fe2000f8e00ff */
[----:B------:R-:W-:-:S03]  /*3230*/  MOV R2, UR4 ;  /* 0x0000000400027c02 */ /* 0x000fc60008000f00 */
[----:B------:R-:W-:Y:S01]  /*3240*/  VIADD R3, R3, 0x180 ;  /* 0x0000018003037836 */ /* 0x000fe20000000000 */
[----:B-1----:R-:W-:-:S04]  /*3250*/  SHF.L.U32 R5, R5, 0x1f, RZ ;  /* 0x0000001f05057819 */ /* 0x002fc800000006ff */
[----:B------:R-:W1:Y:S02]  /*3260*/  SYNCS.PHASECHK.TRANS64.TRYWAIT P0, [UR6+0x8], R5 ;  /* 0x00000805ff0075a7 */ /* 0x000e640008001106 */
[----:B-1----:R-:W-:Y:S05]  /*3270*/  @P0 BRA `(.L_x_65) ;  /* 0x0000000000080947 */ /* 0x002fea0003800000 */
[----:B------:R-:W1:Y:S02]  /*3280*/  SYNCS.PHASECHK.TRANS64.TRYWAIT P0, [UR6+0x8], R5 ;  /* 0x00000805ff0075a7 */ /* 0x000e640008001106 */
[----:B-1----:R-:W-:Y:S05]  /*3290*/  @!P0 BRA `(.L_x_66) ;  /* 0x0000006800788947 */ /* 0x002fea0003800000 */
.L_x_65:
[----:B-1----:R-:W-:Y:S01]  /*32a0*/  HFMA2 R4, -RZ, RZ, 0, 5.9604644775390625e-08 ;  /* 0x00000001ff047431 */ /* 0x002fe200000001ff */
[----:B------:R-:W-:Y:S01]  /*32b0*/  UPRMT UR7, UR4, 0x654, UR8 ;  /* 0x0000065404077896 */ /* 0x000fe20008000008 */
[----:B------:R-:W-:Y:S01]  /*32c0*/  IMAD.MOV.U32 R7, RZ, RZ, 0xffff ;  /* 0x0000ffffff077424 */ /* 0x000fe200078e00ff */
[----:B------:R-:W-:Y:S01]  /*32d0*/  PRMT R2, R2, 0x654, R3 ;  /* 0x0000065402027816 */ /* 0x000fe20000000003 */
[----:B------:R-:W-:Y:S02]  /*32e0*/  IMAD.MOV.U32 R5, RZ, RZ, 0x4 ;  /* 0x00000004ff057424 */ /* 0x000fe400078e00ff */
[----:B------:R-:W-:Y:S01]  /*32f0*/  IMAD.SHL.U32 R9, R10, 0x20, RZ ;  /* 0x000000200a097824 */ /* 0x000fe200078e00ff */
[----:B------:R-:W-:Y:S02]  /*3300*/  MOV R3, UR7 ;  /* 0x0000000700037c02 */ /* 0x000fe40008000f00 */
[-C--:B------:R-:W-:Y:S01]  /*3310*/  SHF.L.U32 R7, R7, R10.reuse, RZ ;  /* 0x0000000a07077219 */ /* 0x080fe200000006ff */
[----:B------:R1:W-:Y:S01]  /*3320*/  SYNCS.ARRIVE.TRANS64.RED RZ, [UR7], R5 ;  /* 0x00000005ffff79a7 */ /* 0x0003e20008000407 */
[----:B------:R-:W-:Y:S01]  /*3330*/  SHF.L.U32 R6, R4, R10, RZ ;  /* 0x0000000a04067219 */ /* 0x000fe200000006ff */
[----:B------:R1:W-:Y:S04]  /*3340*/  STS [UR37+0x180], R9 ;  /* 0x00018009ff007988 */ /* 0x0003e80008000825 */
[----:B------:R1:W-:Y:S04]  /*3350*/  STAS [R2.64], R10 ;  /* 0x0000000a02007dbd */ /* 0x0003e8000c0008ff */
[----:B------:R1:W-:Y:S04]  /*3360*/  ATOMS.OR RZ, [UR6+0x14], R7 ;  /* 0x00001407ffff798c */ /* 0x0003e8000b000006 */
[----:B------:R1:W-:Y:S04]  /*3370*/  ATOMS.OR RZ, [UR6+0x18], R6 ;  /* 0x00001806ffff798c */ /* 0x0003e8000b000006 */
[----:B------:R1:W-:Y:S02]  /*3380*/  ATOMS.XOR RZ, [UR6+0x10], R4 ;  /* 0x00001004ffff798c */ /* 0x0003e4000b800006 */
.L_x_62:
[----:B------:R-:W-:Y:S05]  /*3390*/  BSYNC B0 ;  /* 0x0000000000007941 */ /* 0x000fea0003800000 */
.L_x_61:
[----:B------:R-:W-:Y:S05]  /*33a0*/  BRA.U UP0, `(.L_x_67) ;  /* 0x00000001006c7547 */ /* 0x000fea000b800000 */
[----:B------:R-:W-:-:S03]  /*33b0*/  UMOV UR7, 0xffffffff ;  /* 0xffffffff00077882 */ /* 0x000fc60000000000 */
[----:B------:R-:W-:Y:S05]  /*33c0*/  BRA.DIV UR7, `(.L_x_68) ;  /* 0x0000006a07447947 */ /* 0x000fea000b800000 */
[----:B------:R-:W-:-:S13]  /*33d0*/  ELECT P6, URZ, PT ;  /* 0x0000000000ff782f */ /* 0x000fda00038c0000 */
.L_x_178:
[----:B------:R-:W-:Y:S05]  /*33e0*/  @!P6 BRA `(.L_x_67) ;  /* 0x00000000005ce947 */ /* 0x000fea0003800000 */
[----:B-1----:R-:W1:Y:S02]  /*33f0*/  LDS R3, [UR6+0x10] ;  /* 0x00001006ff037984 */ /* 0x002e640008000800 */
[----:B-1----:R-:W-:-:S04]  /*3400*/  SHF.L.U32 R3, R3, 0x1f, RZ ;  /* 0x0000001f03037819 */ /* 0x002fc800000006ff */
[----:B------:R-:W1:Y:S02]  /*3410*/  SYNCS.PHASECHK.TRANS64.TRYWAIT P0, [UR6+0x8], R3 ;  /* 0x00000803ff0075a7 */ /* 0x000e640008001106 */
[----:B-1----:R-:W-:Y:S05]  /*3420*/  @P0 BRA `(.L_x_69) ;  /* 0x0000000000080947 */ /* 0x002fea0003800000 */
[----:B------:R-:W1:Y:S02]  /*3430*/  SYNCS.PHASECHK.TRANS64.TRYWAIT P0, [UR6+0x8], R3 ;  /* 0x00000803ff0075a7 */ /* 0x000e640008001106 */
[----:B-1----:R-:W-:Y:S05]  /*3440*/  @!P0 BRA `(.L_x_70) ;  /* 0x0000006800448947 */ /* 0x002fea0003800000 */
.L_x_69:
[----:B------:R-:W2:Y:S01]  /*3450*/  LDS R5, [UR37+0x180] ;  /* 0x00018025ff057984 */ /* 0x000ea20008000800 */
[----:B-1----:R-:W-:Y:S02]  /*3460*/  HFMA2 R2, -RZ, RZ, 0, 5.9604644775390625e-08 ;  /* 0x00000001ff027431 */ /* 0x002fe400000001ff */
[----:B------:R-:W-:Y:S01]  /*3470*/  IMAD.MOV.U32 R3, RZ, RZ, 0xffff ;  /* 0x0000ffffff037424 */ /* 0x000fe200078e00ff */
[----:B------:R-:W-:Y:S01]  /*3480*/  UPRMT UR7, UR4, 0x654, UR8 ;  /* 0x0000065404077896 */ /* 0x000fe20008000008 */
[----:B--2---:R-:W-:-:S03]  /*3490*/  IMAD.SHL.U32 R4, R5, 0x20, RZ ;  /* 0x0000002005047824 */ /* 0x004fc600078e00ff */
[-C--:B------:R-:W-:Y:S02]  /*34a0*/  SHF.L.U32 R3, R3, R5.reuse, RZ ;  /* 0x0000000503037219 */ /* 0x080fe400000006ff */
[----:B------:R-:W-:Y:S01]  /*34b0*/  SHF.L.U32 R5, R2, R5, RZ ;  /* 0x0000000502057219 */ /* 0x000fe200000006ff */
[----:B------:R2:W-:Y:S04]  /*34c0*/  STS [UR37+0x180], R4 ;  /* 0x00018004ff007988 */ /* 0x0005e80008000825 */
[----:B------:R2:W-:Y:S04]  /*34d0*/  ATOMS.OR RZ, [UR6+0x14], R3 ;  /* 0x00001403ffff798c */ /* 0x0005e8000b000006 */
[----:B------:R2:W-:Y:S01]  /*34e0*/  ATOMS.OR RZ, [UR6+0x18], R5 ;  /* 0x00001805ffff798c */ /* 0x0005e2000b000006 */
[----:B------:R-:W-:Y:S03]  /*34f0*/  SYNCS.ARRIVE.TRANS64.RED.A1T0 RZ, [UR7], RZ ;  /* 0x000000ffffff79a7 */ /* 0x000fe60008100407 */
[----:B------:R2:W-:Y:S01]  /*3500*/  ATOMS.XOR RZ, [UR6+0x10], R2 ;  /* 0x00001002ffff798c */ /* 0x0005e2000b800006 */
[----:B------:R-:W-:Y:S05]  /*3510*/  BRA `(.L_x_67) ;  /* 0x0000000000107947 */ /* 0x000fea0003800000 */
.L_x_60:
[----:B------:R-:W-:-:S05]  /*3520*/  MOV R2, 0xffffffff ;  /* 0xffffffff00027802 */ /* 0x000fca0000000f00 */
[----:B------:R1:W-:Y:S02]  /*3530*/  STS [UR37+0x180], R2 ;  /* 0x00018002ff007988 */ /* 0x0003e40008000825 */
[----:B-1----:R-:W-:Y:S02]  /*3540*/  MOV R2, 0x3560 ;  /* 0x0000356000027802 */ /* 0x002fe40000000f00 */
[----:B-----5:R-:W-:Y:S05]  /*3550*/  CALL.REL.NOINC `($__internal_1_$__cuda_sm10x_tcgen05_guardrail_trap_phase_invalid_during_alloc) ;  /* 0x0000007000187944 */ /* 0x020fea0003c00000 */
.L_x_67:
[----:B------:R-:W-:Y:S05]  /*3560*/  WARPSYNC.ALL ;  /* 0x0000000000007948 */ /* 0x000fea0003800000 */
[----:B------:R-:W3:Y:S01]  /*3570*/  S2UR UR7, SR_CgaCtaId ;  /* 0x00000000000779c3 */ /* 0x000ee20000008800 */
[----:B------:R-:W-:Y:S01]  /*3580*/  UMOV UR6, 0x400 ;  /* 0x0000040000067882 */ /* 0x000fe20000000000 */
[----:B------:R-:W-:-:S06]  /*3590*/  NOP ;  /* 0x0000000000007918 */ /* 0x000fcc0000000000 */
[----:B------:R-:W-:Y:S06]  /*35a0*/  BAR.ARV 0x6, 0xa0 ;  /* 0x0182800000007b1d */ /* 0x000fec0000002000 */
[----:B------:R-:W4:Y:S01]  /*35b0*/  LDCU UR8, c[0x0][0x38c] ;  /* 0x00007180ff0877ac */ /* 0x000f220008000800 */
[----:B------:R-:W-:Y:S01]  /*35c0*/  LOP3.LUT R0, R0, 0xffff, RZ, 0xc0, !PT ;  /* 0x0000ffff00007812 */ /* 0x000fe200078ec0ff */
[----:B-1----:R-:W-:Y:S01]  /*35d0*/  IMAD.MOV.U32 R9, RZ, RZ, 0x1 ;  /* 0x00000001ff097424 */ /* 0x002fe200078e00ff */
[----:B------:R-:W-:Y:S01]  /*35e0*/  LOP3.LUT R8, R8, 0xffff, RZ, 0xc0, !PT ;  /* 0x0000ffff08087812 */ /* 0x000fe200078ec0ff */
[----:B------:R-:W-:Y:S01]  /*35f0*/  UMOV UR19, URZ ;  /* 0x000000ff00137c82 */ /* 0x000fe20008000000 */
[----:B------:R-:W-:Y:S01]  /*3600*/  R2UR UR11, R0 ;  /* 0x00000000000b72ca */ /* 0x000fe200000e0000 */
[----:B------:R-:W-:Y:S01]  /*3610*/  UMOV UR18, URZ ;  /* 0x000000ff00127c82 */ /* 0x000fe20008000000 */
[----:B------:R-:W-:Y:S01]  /*3620*/  R2UR UR12, R8 ;  /* 0x00000000080c72ca */ /* 0x000fe200000e0000 */
[----:B------:R-:W-:Y:S01]  /*3630*/  IMAD.MOV.U32 R8, RZ, RZ, RZ ;  /* 0x000000ffff087224 */ /* 0x000fe200078e00ff */
[----:B------:R-:W-:Y:S01]  /*3640*/  UMOV UR17, URZ ;  /* 0x000000ff00117c82 */ /* 0x000fe20008000000 */
[----:B---3--:R-:W-:-:S02]  /*3650*/  ULEA UR7, UR7, UR6, 0x18 ;  /* 0x0000000607077291 */ /* 0x008fc4000f8ec0ff */
[----:B------:R-:W-:Y:S02]  /*3660*/  UISETP.NE.AND UP2, UPT, UR5, URZ, UPT ;  /* 0x000000ff0500728c */ /* 0x000fe4000bf45270 */
[----:B------:R-:W-:Y:S02]  /*3670*/  UIADD3 UR13, UPT, UPT, UR7, 0x8400, URZ ;  /* 0x00008400070d7890 */ /* 0x000fe4000fffe0ff */
[----:B------:R-:W-:Y:S02]  /*3680*/  UIADD3 UR14, UPT, UPT, UR7, 0x28400, URZ ;  /* 0x00028400070e7890 */ /* 0x000fe4000fffe0ff */
[----:B----4-:R-:W-:Y:S01]  /*3690*/  UIADD3 UR8, UPT, UPT, UR8, 0x3f, URZ ;  /* 0x0000003f08087890 */ /* 0x010fe2000fffe0ff */
[----:B--2---:R-:W1:Y:S01]  /*36a0*/  LDS R2, [UR7+0x180] ;  /* 0x00018007ff027984 */ /* 0x004e620008000800 */
[----:B------:R-:W-:Y:S02]  /*36b0*/  USHF.R.U32.HI UR13, URZ, 0x4, UR13 ;  /* 0x00000004ff0d7899 */ /* 0x000fe4000801160d */
[----:B------:R-:W-:-:S02]  /*36c0*/  USHF.R.S32.HI UR6, URZ, 0x1f, UR8 ;  /* 0x0000001fff067899 */ /* 0x000fc40008011408 */
[----:B------:R-:W-:Y:S02]  /*36d0*/  USHF.R.U32.HI UR14, URZ, 0x4, UR14 ;  /* 0x00000004ff0e7899 */ /* 0x000fe4000801160e */
[----:B------:R-:W-:Y:S02]  /*36e0*/  ULEA.HI UR6, UR6, UR8, URZ, 0x6 ;  /* 0x0000000806067291 */ /* 0x000fe4000f8f30ff */
[----:B------:R-:W-:Y:S02]  /*36f0*/  ULOP3.LUT UR13, UR13, 0x3fff, URZ, 0xc0, !UPT ;  /* 0x00003fff0d0d7892 */ /* 0x000fe4000f8ec0ff */
[----:B------:R-:W-:Y:S02]  /*3700*/  USHF.R.S32.HI UR6, URZ, 0x6, UR6 ;  /* 0x00000006ff067899 */ /* 0x000fe40008011406 */
[----:B------:R-:W-:Y:S02]  /*3710*/  ULOP3.LUT UR14, UR14, 0x3fff, URZ, 0xc0, !UPT ;  /* 0x00003fff0e0e7892 */ /* 0x000fe4000f8ec0ff */
[----:B------:R-:W-:Y:S01]  /*3720*/  UISETP.LT.AND UP0, UPT, UR6, 0x1, UPT ;  /* 0x000000010600788c */ /* 0x000fe2000bf01270 */
[----:B------:R-:W-:Y:S01]  /*3730*/  UMOV UR28, 0x0 ;  /* 0x00000000001c7882 */ /* 0x000fe20000000000 */
[----:B------:R-:W-:Y:S01]  /*3740*/  UMOV UR29, 0x10200490 ;  /* 0x10200490001d7882 */ /* 0x000fe20000000000 */
[----:B------:R-:W-:-:S02]  /*3750*/  ULOP3.LUT UR13, UR13, 0x10000, URZ, 0xfc, !UPT ;  /* 0x000100000d0d7892 */ /* 0x000fc4000f8efcff */
[----:B------:R-:W-:Y:S02]  /*3760*/  ULOP3.LUT UR14, UR14, 0x10000, URZ, 0xfc, !UPT ;  /* 0x000100000e0e7892 */ /* 0x000fe4000f8efcff */
[----:B------:R-:W-:Y:S01]  /*3770*/  USEL UR20, UR6, 0x1, !UP0 ;  /* 0x0000000106147887 */ /* 0x000fe2000c000000 */
[----:B------:R-:W-:Y:S01]  /*3780*/  UMOV UR26, 0x0 ;  /* 0x00000000001a7882 */ /* 0x000fe20000000000 */
[----:B------:R-:W-:Y:S01]  /*3790*/  UMOV UR27, 0x10200490 ;  /* 0x10200490001b7882 */ /* 0x000fe20000000000 */
[----:B------:R-:W-:Y:S01]  /*37a0*/  UMOV UR24, 0x0 ;  /* 0x0000000000187882 */ /* 0x000fe20000000000 */
[----:B------:R-:W-:Y:S01]  /*37b0*/  UMOV UR25, 0x10200490 ;  /* 0x1020049000197882 */ /* 0x000fe20000000000 */
[----:B------:R-:W-:Y:S01]  /*37c0*/  UMOV UR22, 0x0 ;  /* 0x0000000000167882 */ /* 0x000fe20000000000 */
[----:B------:R-:W-:Y:S01]  /*37d0*/  UMOV UR23, 0x10200490 ;  /* 0x1020049000177882 */ /* 0x000fe20000000000 */
[----:B-1----:R-:W-:Y:S02]  /*37e0*/  R2UR UR21, R2 ;  /* 0x00000000021572ca */ /* 0x002fe400000e0000 */
[----:B------:R-:W-:-:S13]  /*37f0*/  CS2R R2, SRZ ;  /* 0x0000000000027805 */ /* 0x000fda000001ff00 */
.L_x_78:
[C---:B------:R-:W-:Y:S02]  /*3800*/  LEA R0, R8.reuse, UR7, 0x3 ;  /* 0x0000000708007c11 */ /* 0x040fe4000f8e18ff */
[----:B------:R-:W-:Y:S02]  /*3810*/  SHF.L.U32 R4, R3, 0x1f, RZ ;  /* 0x0000001f03047819 */ /* 0x000fe400000006ff */
[----:B------:R-:W-:Y:S02]  /*3820*/  LEA R5, R8, UR7, 0x4 ;  /* 0x0000000708057c11 */ /* 0x000fe4000f8e20ff */
[----:B------:R-:W1:Y:S02]  /*3830*/  SYNCS.PHASECHK.TRANS64.TRYWAIT P0, [R0+URZ+0xd0], R4 ;  /* 0x0000d004000075a7 */ /* 0x000e6400080011ff */
[----:B-1-34-:R-:W-:Y:S05]  /*3840*/  @!P0 BRA `(.L_x_71) ;  /* 0x00000064005c8947 */ /* 0x01afea0003800000 */
.L_x_179:
[----:B-1----:R-:W1:Y:S01]  /*3850*/  LDS.128 R4, [R5+0x160] ;  /* 0x0001600005047984 */ /* 0x002e620000000c00 */
[----:B------:R-:W-:Y:S02]  /*3860*/  VIADD R0, R0, 0xe0 ;  /* 0x000000e000007836 */ /* 0x000fe40000000000 */
[----:B------:R-:W-:Y:S01]  /*3870*/  VIADD R8, R8, 0x1 ;  /* 0x0000000108087836 */ /* 0x000fe20000000000 */
[----:B------:R-:W-:Y:S01]  /*3880*/  @!PT LDS RZ, [RZ] ;  /* 0x00000000fffff984 */ /* 0x000fe20000000800 */
[----:B------:R-:W-:Y:S01]  /*3890*/  @!PT LDS RZ, [RZ] ;  /* 0x00000000fffff984 */ /* 0x000fe20000000800 */
[----:B------:R-:W-:Y:S01]  /*38a0*/  @!PT LDS RZ, [RZ] ;  /* 0x00000000fffff984 */ /* 0x000fe20000000800 */
[----:B------:R-:W-:Y:S01]  /*38b0*/  @!PT LDS RZ, [RZ] ;  /* 0x00000000fffff984 */ /* 0x000fe20000000800 */
[----:B------:R2:W-:Y:S06]  /*38c0*/  MEMBAR.ALL.CTA ;  /* 0x0000000000007992 */ /* 0x0005ec0000008000 */
[----:B--2---:R-:W2:Y:S01]  /*38d0*/  FENCE.VIEW.ASYNC.S ;  /* 0x00000000000073c6 */ /* 0x004ea20000000000 */
[----:B------:R-:W-:-:S04]  /*38e0*/  PRMT R0, RZ, 0x654, R0 ;  /* 0x00000654ff007816 */ /* 0x000fc80000000000 */
[----:B--2---:R2:W-:Y:S01]  /*38f0*/  SYNCS.ARRIVE.TRANS64.RED.A1T0 RZ, [R0+URZ], RZ ;  /* 0x000000ff00ff79a7 */ /* 0x0045e200081004ff */
[----:B-1----:R-:W-:Y:S01]  /*3900*/  LOP3.LUT P1, RZ, R6, 0x1, RZ, 0xc0, !PT ;  /* 0x0000000106ff7812 */ /* 0x002fe2000782c0ff */
[----:B--2---:R-:W-:-:S12]  /*3910*/  BRA.U UP2, `(.L_x_72) ;  /* 0x0000000502087547 */ /* 0x004fd8000b800000 */
[----:B------:R-:W1:Y:S01]  /*3920*/  LDCU UR8, c[0x0][0x38c] ;  /* 0x00007180ff0877ac */ /* 0x000e620008000800 */
[----:B------:R-:W-:Y:S02]  /*3930*/  PLOP3.LUT P2, PT, PT, PT, PT, 0x80, 0x8 ;  /* 0x000000000008781c */ /* 0x000fe40003f4f070 */
[----:B------:R-:W-:Y:S01]  /*3940*/  SHF.L.U32 R4, R9, 0x1f, RZ ;  /* 0x0000001f09047819 */ /* 0x000fe200000006ff */
[----:B------:R-:W-:Y:S02]  /*3950*/  ULEA UR9, UR19, UR7, 0x3 ;  /* 0x0000000713097291 */ /* 0x000fe4000f8e18ff */
[----:B------:R-:W-:Y:S02]  /*3960*/  ULEA UR10, UR19, UR21, 0x7 ;  /* 0x00000015130a7291 */ /* 0x000fe4000f8e38ff */
[----:B-1----:R-:W-:-:S06]  /*3970*/  UISETP.GE.AND UP0, UPT, UR8, 0x1, UPT ;  /* 0x000000010800788c */ /* 0x002fcc000bf06270 */
[----:B------:R-:W-:-:S05]  /*3980*/  PLOP3.LUT P0, PT, PT, PT, UP0, 0x80, 0x8 ;  /* 0x000000000008781c */ /* 0x000fca0003f0f008 */
[----:B------:R-:W-:-:S08]  /*3990*/  @UP0 ULEA UR8, UR18, UR7, 0x3 ;  /* 0x0000000712080291 */ /* 0x000fd0000f8e18ff */
[----:B------:R-:W-:-:S04]  /*39a0*/  @P0 SHF.L.U32 R0, R2, 0x1f, RZ ;  /* 0x0000001f02000819 */ /* 0x000fc800000006ff */
[----:B------:R1:W2:Y:S01]  /*39b0*/  @P0 SYNCS.PHASECHK.TRANS64.TRYWAIT P2, [UR8], R0 ;  /* 0x00000000ff0005a7 */ /* 0x0002a20008041108 */
[----:B------:R-:W3:Y:S02]  /*39c0*/  SYNCS.PHASECHK.TRANS64.TRYWAIT P0, [UR9+0x110], R4 ;  /* 0x00011004ff0075a7 */ /* 0x000ee40008001109 */
[----:B-123--:R-:W-:Y:S05]  /*39d0*/  @!P0 BRA `(.L_x_73) ;  /* 0x00000064000c8947 */ /* 0x00efea0003800000 */
.L_x_181:
[----:B------:R-:W-:Y:S01]  /*39e0*/  UMOV UR16, UR17 ;  /* 0x0000001100107c82 */ /* 0x000fe20008000000 */
[----:B------:R-:W-:Y:S05]  /*39f0*/  BRA.U !UP0, `(.L_x_74) ;  /* 0x0000000108c07547 */ /* 0x000fea000b800000 */
[----:B------:R-:W-:Y:S02]  /*3a00*/  UIADD3 UR16, UPT, UPT, UR20, UR17, URZ ;  /* 0x0000001114107290 */ /* 0x000fe4000fffe0ff */
[----:B------:R-:W-:Y:S01]  /*3a10*/  UPLOP3.LUT UP3, UPT, UPT, UPT, UPT, 0x40, 0x4 ;  /* 0x000000000004789c */ /* 0x000fe20003f6e870 */
[----:B------:R-:W-:Y:S01]  /*3a20*/  UMOV UR15, UR6 ;  /* 0x00000006000f7c82 */ /* 0x000fe20008000000 */
[----:B------:R-:W-:-:S09]  /*3a30*/  UMOV UR46, UR18 ;  /* 0x00000012002e7c82 */ /* 0x000fd20008000000 */
.L_x_77:
[----:B--2---:R-:W-:Y:S01]  /*3a40*/  ULEA UR8, UR46, UR7, 0x3 ;  /* 0x000000072e087291 */ /* 0x004fe2000f8e18ff */
[----:B---3--:R-:W-:Y:S11]  /*3a50*/  @P2 BRA `(.L_x_75) ;  /* 0x00000000000c2947 */ /* 0x008ff60003800000 */
[----:B-1----:R-:W-:Y:S04]  /*3a60*/  SHF.L.U32 R4, R2, 0x1f, RZ ;  /* 0x0000001f02047819 */ /* 0x002fe800000006ff */
[----:B------:R-:W1:Y:S02]  /*3a70*/  SYNCS.PHASECHK.TRANS64.TRYWAIT P0, [UR8], R4 ;  /* 0x00000004ff0075a7 */ /* 0x000e640008001108 */
[----:B-1----:R-:W-:Y:S05]  /*3a80*/  @!P0 BRA `(.L_x_76) ;  /* 0x0000006000f88947 */ /* 0x002fea0003800000 */
.L_x_75:
[----:B------:R-:W-:Y:S01]  /*3a90*/  UISETP.NE.AND UP0, UPT, UR15, 0x1, UPT ;  /* 0x000000010f00788c */ /* 0x000fe2000bf05270 */
[----:B------:R-:W-:Y:S01]  /*3aa0*/  PLOP3.LUT P2, PT, PT, PT, PT, 0x80, 0x8 ;  /* 0x000000000008781c */ /* 0x000fe20003f4f070 */
[----:B------:R-:W-:Y:S02]  /*3ab0*/  UIADD3 UR18, UPT, UPT, UR46, 0x1, URZ ;  /* 0x000000012e127890 */ /* 0x000fe4000fffe0ff */
[----:B------:R-:W-:Y:S02]  /*3ac0*/  ULEA UR32, UR46, UR14, 0x9 ;  /* 0x0000000e2e207291 */ /* 0x000fe4000f8e48ff */
[----:B------:R-:W-:Y:S01]  /*3ad0*/  UISETP.NE.AND UP1, UPT, UR18, 0x8, UPT ;  /* 0x000000081200788c */ /* 0x000fe2000bf25270 */
[----:B------:R-:W-:Y:S01]  /*3ae0*/  PLOP3.LUT P0, PT, PT, PT, UP0, 0x80, 0x8 ;  /* 0x000000000008781c */ /* 0x000fe20003f0f008 */
[----:B------:R-:W-:Y:S02]  /*3af0*/  UIADD3 UR44, UPT, UPT, UR32, 0x2, URZ ;  /* 0x00000002202c7890 */ /* 0x000fe4000fffe0ff */
[----:B------:R-:W-:Y:S02]  /*3b00*/  USEL UR31, URZ, 0x1, UP1 ;  /* 0x00000001ff1f7887 */ /* 0x000fe40008800000 */
[----:B------:R-:W-:Y:S02]  /*3b10*/  USEL UR18, UR18, URZ, UP1 ;  /* 0x000000ff12127287 */ /* 0x000fe40008800000 */
[----:B------:R-:W-:Y:S02]  /*3b20*/  UIADD3 UR40, UPT, UPT, UR32, 0x4, URZ ;  /* 0x0000000420287890 */ /* 0x000fe4000fffe0ff */
[----:B------:R-:W-:Y:S01]  /*3b30*/  @UP0 ULEA UR30, UR18, UR7, 0x3 ;  /* 0x00000007121e0291 */ /* 0x000fe2000f8e18ff */
[----:B------:R-:W-:Y:S01]  /*3b40*/  LOP3.LUT R2, R2, UR31, RZ, 0x3c, !PT ;  /* 0x0000001f02027c12 */ /* 0x000fe2000f8e3cff */
[----:B------:R-:W-:Y:S02]  /*3b50*/  UIADD3 UR36, UPT, UPT, UR32, 0x6, URZ ;  /* 0x0000000620247890 */ /* 0x000fe4000fffe0ff */
[----:B------:R-:W-:Y:S01]  /*3b60*/  UIADD3 UR8, UPT, UPT, UR8, 0x40, URZ ;  /* 0x0000004008087890 */ /* 0x000fe2000fffe0ff */
[----:B-1----:R-:W-:Y:S01]  /*3b70*/  @P0 SHF.L.U32 R0, R2, 0x1f, RZ ;  /* 0x0000001f02000819 */ /* 0x002fe200000006ff */
[----:B------:R-:W-:Y:S02]  /*3b80*/  UIADD3 UR17, UPT, UPT, UR17, 0x1, URZ ;  /* 0x0000000111117890 */ /* 0x000fe4000fffe0ff */
[----:B------:R-:W-:Y:S01]  /*3b90*/  UIADD3 UR15, UPT, UPT, UR15, -0x1, URZ ;  /* 0xffffffff0f0f7890 */ /* 0x000fe2000fffe0ff */
[----:B------:R2:W3:Y:S01]  /*3ba0*/  @P0 SYNCS.PHASECHK.TRANS64.TRYWAIT P2, [UR30], R0 ;  /* 0x00000000ff0005a7 */ /* 0x0004e2000804111e */
[----:B------:R-:W-:Y:S02]  /*3bb0*/  ULEA UR30, UR46, UR13, 0xa ;  /* 0x0000000d2e1e7291 */ /* 0x000fe4000f8e50ff */
[----:B------:R-:W-:Y:S02]  /*3bc0*/  UISETP.NE.AND UP0, UPT, UR17, UR16, UPT ;  /* 0x000000101100728c */ /* 0x000fe4000bf05270 */
[----:B------:R-:W-:Y:S02]  /*3bd0*/  UIADD3 UR42, UPT, UPT, UR30, 0x2, URZ ;  /* 0x000000021e2a7890 */ /* 0x000fe4000fffe0ff */
[----:B------:R-:W-:Y:S02]  /*3be0*/  UIADD3 UR38, UPT, UPT, UR30, 0x4, URZ ;  /* 0x000000041e267890 */ /* 0x000fe4000fffe0ff */
[----:B------:R-:W-:Y:S01]  /*3bf0*/  UIADD3 UR34, UPT, UPT, UR30, 0x6, URZ ;  /* 0x000000061e227890 */ /* 0x000fe2000fffe0ff */
[----:B------:R-:W-:Y:S01]  /*3c00*/  UMOV UR33, 0x40004040 ;  /* 0x4000404000217882 */ /* 0x000fe20000000000 */
[----:B------:R-:W-:Y:S01]  /*3c10*/  UMOV UR31, 0x40004040 ;  /* 0x40004040001f7882 */ /* 0x000fe20000000000 */
[----:B------:R-:W-:Y:S01]  /*3c20*/  UMOV UR45, 0x40004040 ;  /* 0x40004040002d7882 */ /* 0x000fe20000000000 */
[----:B------:R2:W-:Y:S01]  /*3c30*/  UTCHMMA.2CTA gdesc[UR30], gdesc[UR32], tmem[UR10], tmem[UR28], idesc[UR29], UP3 ;  /* 0x00ff1c201e0075ea */ /* 0x0005e20009a0000a */
[----:B------:R-:W-:Y:S01]  /*3c40*/  UPLOP3.LUT UP3, UPT, UPT, UPT, UPT, 0x80, 0x8 ;  /* 0x000000000008789c */ /* 0x000fe20003f6f070 */
[----:B------:R-:W-:Y:S01]  /*3c50*/  UMOV UR43, 0x40004040 ;  /* 0x40004040002b7882 */ /* 0x000fe20000000000 */
[----:B------:R-:W-:Y:S01]  /*3c60*/  UMOV UR41, 0x40004040 ;  /* 0x4000404000297882 */ /* 0x000fe20000000000 */
[----:B------:R2:W-:Y:S01]  /*3c70*/  UTCHMMA.2CTA gdesc[UR42], gdesc[UR44], tmem[UR10], tmem[UR26], idesc[UR27], UPT ;  /* 0x00ff1a2c2a0075ea */ /* 0x0005e2000ba0000a */
[----:B------:R-:W-:Y:S01]  /*3c80*/  UMOV UR39, 0x40004040 ;  /* 0x4000404000277882 */ /* 0x000fe20000000000 */
[----:B------:R-:W-:Y:S01]  /*3c90*/  UMOV UR37, 0x40004040 ;  /* 0x4000404000257882 */ /* 0x000fe20000000000 */
[----:B------:R-:W-:Y:S01]  /*3ca0*/  UMOV UR35, 0x40004040 ;  /* 0x4000404000237882 */ /* 0x000fe20000000000 */
[----:B------:R2:W-:Y:S01]  /*3cb0*/  UTCHMMA.2CTA gdesc[UR38], gdesc[UR40], tmem[UR10], tmem[UR24], idesc[UR25], UPT ;  /* 0x00ff1828260075ea */ /* 0x0005e2000ba0000a */
[----:B------:R2:W-:Y:S01]  /*3cc0*/  UTCHMMA.2CTA gdesc[UR34], gdesc[UR36], tmem[UR10], tmem[UR22], idesc[UR23], UPT ;  /* 0x00ff1624220075ea */ /* 0x0005e2000ba0000a */
[----:B------:R2:W-:Y:S01]  /*3cd0*/  UTCBAR.2CTA.MULTICAST [UR8], URZ, UR12 ;  /* 0x000000ff080073e9 */ /* 0x0005e2000820080c */
[----:B------:R-:W-:Y:S01]  /*3ce0*/  UMOV UR46, UR18 ;  /* 0x00000012002e7c82 */ /* 0x000fe20008000000 */
[----:B------:R-:W-:Y:S05]  /*3cf0*/  BRA.U UP0, `(.L_x_77) ;  /* 0xfffffffd00507547 */ /* 0x000fea000b83ffff */
.L_x_74:
[----:B------:R-:W-:Y:S01]  /*3d00*/  UIADD3 UR9, UPT, UPT, UR9, 0xf0, URZ ;  /* 0x000000f009097890 */ /* 0x000fe2000fffe0ff */
[----:B------:R-:W-:-:S08]  /*3d10*/  UMOV UR17, UR16 ;  /* 0x0000001000117c82 */ /* 0x000fd00008000000 */
[----:B------:R4:W-:Y:S01]  /*3d20*/  UTCBAR.2CTA.MULTICAST [UR9], URZ, UR11 ;  /* 0x000000ff090073e9 */ /* 0x0009e2000820080b */
[----:B------:R-:W-:Y:S02]  /*3d30*/  NOP ;  /* 0x0000000000007918 */ /* 0x000fe40000000000 */
.L_x_72:
[----:B------:R-:W-:Y:S01]  /*3d40*/  UIADD3 UR19, UPT, UPT, UR19, 0x1, URZ ;  /* 0x0000000113137890 */ /* 0x000fe2000fffe0ff */
[----:B------:R-:W-:-:S03]  /*3d50*/  ISETP.NE.AND P0, PT, R8, 0x2, PT ;  /* 0x000000020800780c */ /* 0x000fc60003f05270 */
[----:B------:R-:W-:Y:S01]  /*3d60*/  UISETP.NE.AND UP0, UPT, UR19, 0x4, UPT ;  /* 0x000000041300788c */ /* 0x000fe2000bf05270 */
[----:B-12---:R-:W-:Y:S02]  /*3d70*/  SEL R0, RZ, 0x1, P0 ;  /* 0x00000001ff007807 */ /* 0x006fe40000000000 */
[----:B------:R-:W-:Y:S01]  /*3d80*/  SEL R8, R8, RZ, P0 ;  /* 0x000000ff08087207 */ /* 0x000fe20000000000 */
[----:B------:R-:W-:Y:S01]  /*3d90*/  USEL UR8, URZ, 0x1, UP0 ;  /* 0x00000001ff087887 */ /* 0x000fe20008000000 */
[----:B------:R-:W-:Y:S01]  /*3da0*/  LOP3.LUT R3, R3, R0, RZ, 0x3c, !PT ;  /* 0x0000000003037212 */ /* 0x000fe200078e3cff */
[----:B------:R-:W-:-:S04]  /*3db0*/  USEL UR19, UR19, URZ, UP0 ;  /* 0x000000ff13137287 */ /* 0x000fc80008000000 */
[----:B------:R-:W-:Y:S01]  /*3dc0*/  LOP3.LUT R9, R9, UR8, RZ, 0x3c, !PT ;  /* 0x0000000809097c12 */ /* 0x000fe2000f8e3cff */
[----:B------:R-:W-:Y:S07]  /*3dd0*/  @P1 BRA `(.L_x_78) ;  /* 0xfffffff800881947 */ /* 0x000fee000383ffff */
[----:B------:R-:W1:Y:S01]  /*3de0*/  S2UR UR6, SR_CgaCtaId ;  /* 0x00000000000679c3 */ /* 0x000e620000008800 */
[----:B------:R-:W-:Y:S01]  /*3df0*/  ELECT P0, URZ, PT ;  /* 0x0000000000ff782f */ /* 0x000fe20003800000 */
[----:B------:R-:W-:Y:S01]  /*3e00*/  HFMA2 R0, -RZ, RZ, 0, 5.9604644775390625e-08 ;  /* 0x00000001ff007431 */ /* 0x000fe200000001ff */
[----:B------:R-:W-:-:S05]  /*3e10*/  UMOV UR8, 0x40 ;  /* 0x0000004000087882 */ /* 0x000fca0000000000 */
[----:B------:R-:W-:Y:S01]  /*3e20*/  UVIRTCOUNT.DEALLOC.SMPOOL 0x80 ;  /* 0x000000800000784c */ /* 0x000fe20000000000 */
[----:B------:R-:W-:Y:S02]  /*3e30*/  UISETP.NE.AND UP0, UPT, UR5, URZ, UPT ;  /* 0x000000ff0500728c */ /* 0x000fe4000bf05270 */
[----:B-1----:R-:W-:-:S09]  /*3e40*/  ULEA UR6, UR6, UR8, 0x18 ;  /* 0x0000000806067291 */ /* 0x002fd2000f8ec0ff */
[----:B------:R1:W-:Y:S01]  /*3e50*/  @P0 STS.U8 [UR6+0x1c], R0 ;  /* 0x00001c00ff000988 */ /* 0x0003e20008000006 */
[----:B------:R-:W-:Y:S05]  /*3e60*/  BRA.U UP0, `(.L_x_79) ;  /* 0x0000000100a07547 */ /* 0x000fea000b800000 */
[----:B------:R-:W-:Y:S01]  /*3e70*/  UIADD3 UR5, UPT, UPT, UR7, 0x110, URZ ;  /* 0x0000011007057890 */ /* 0x000fe2000fffe0ff */
[----:B------:R-:W-:-:S03]  /*3e80*/  SHF.L.U32 R2, R9, 0x1f, RZ ;  /* 0x0000001f09027819 */ /* 0x000fc600000006ff */
[----:B------:R-:W-:-:S09]  /*3e90*/  ULEA UR8, UR19, UR5, 0x3 ;  /* 0x0000000513087291 */ /* 0x000fd2000f8e18ff */
[----:B------:R-:W2:Y:S02]  /*3ea0*/  SYNCS.PHASECHK.TRANS64.TRYWAIT P0, [UR8], R2 ;  /* 0x00000002ff0075a7 */ /* 0x000ea40008001108 */
[----:B--2---:R-:W-:Y:S05]  /*3eb0*/  @!P0 BRA `(.L_x_80) ;  /* 0x0000006000048947 */ /* 0x004fea0003800000 */
.L_x_184:
[----:B----4-:R-:W-:-:S04]  /*3ec0*/  UIADD3 UR9, UPT, UPT, UR19, 0x1, URZ ;  /* 0x0000000113097890 */ /* 0x010fc8000fffe0ff */
        /* <DEDUP_REMOVED lines=8> */
.L_x_186:
        /* <DEDUP_REMOVED lines=9> */
.L_x_188:
[----:B------:R-:W-:-:S04]  /*3fe0*/  UIADD3 UR9, UPT, UPT, UR9, 0x1, URZ ;  /* 0x0000000109097890 */ /* 0x000fc8000fffe0ff */
[----:B------:R-:W-:-:S04]  /*3ff0*/  UISETP.NE.AND UP1, UPT, UR9, 0x4, UPT ;  /* 0x000000040900788c */ /* 0x000fc8000bf25270 */
[----:B------:R-:W-:Y:S02]  /*4000*/  USEL UR8, URZ, 0x1, UP1 ;  /* 0x00000001ff087887 */ /* 0x000fe40008800000 */
[----:B------:R-:W-:-:S04]  /*4010*/  USEL UR9, UR9, URZ, UP1 ;  /* 0x000000ff09097287 */ /* 0x000fc80008800000 */
[----:B------:R-:W-:Y:S01]  /*4020*/  ULEA UR9, UR9, UR5, 0x3 ;  /* 0x0000000509097291 */ /* 0x000fe2000f8e18ff */
[----:B------:R-:W-:-:S04]  /*4030*/  LOP3.LUT R2, R2, UR8, RZ, 0x3c, !PT ;  /* 0x0000000802027c12 */ /* 0x000fc8000f8e3cff */
[----:B------:R-:W-:Y:S01]  /*4040*/  SHF.L.U32 R2, R2, 0x1f, RZ ;  /* 0x0000001f02027819 */ /* 0x000fe200000006ff */
[----:B-1----:R-:W-:-:S04]  /*4050*/  IMAD.U32 R0, RZ, RZ, UR9 ;  /* 0x00000009ff007e24 */ /* 0x002fc8000f8e00ff */
[----:B------:R1:W2:Y:S03]  /*4060*/  SYNCS.PHASECHK.TRANS64.TRYWAIT P0, [R0+URZ], R2 ;  /* 0x00000002000075a7 */ /* 0x0002a600080011ff */
[----:B--2---:R-:W-:Y:S05]  /*4070*/  @!P0 NANOSLEEP.SYNCS 0x989680 ;  /* 0x009896800000895d */ /* 0x004fea0003900000 */
[----:B------:R-:W2:Y:S02]  /*4080*/  @!P0 SYNCS.PHASECHK.TRANS64 P0, [R0+URZ], R2 ;  /* 0x00000002000085a7 */ /* 0x000ea400080010ff */
[----:B--2---:R-:W-:Y:S05]  /*4090*/  @P0 BRA `(.L_x_83) ;  /* 0x0000000000200947 */ /* 0x004fea0003800000 */
.L_x_84:
[----:B--2---:R2:W4:Y:S02]  /*40a0*/  SYNCS.PHASECHK.TRANS64.TRYWAIT P0, [R0+URZ], R2 ;  /* 0x00000002000075a7 */ /* 0x00452400080011ff */
[----:B----4-:R-:W-:Y:S05]  /*40b0*/  @!P0 NANOSLEEP.SYNCS 0x989680 ;  /* 0x009896800000895d */ /* 0x010fea0003900000 */
[----:B------:R-:W4:Y:S02]  /*40c0*/  @!P0 SYNCS.PHASECHK.TRANS64 P0, [R0+URZ], R2 ;  /* 0x00000002000085a7 */ /* 0x000f2400080010ff */
[----:B----4-:R-:W-:Y:S05]  /*40d0*/  @!P0 BRA `(.L_x_84) ;  /* 0xfffffffc00f08947 */ /* 0x010fea000383ffff */
[----:B------:R-:W-:Y:S05]  /*40e0*/  BRA `(.L_x_83) ;  /* 0x00000000000c7947 */ /* 0x000fea0003800000 */
.L_x_79:
[----:B------:R-:W-:-:S04]  /*40f0*/  UIADD3 UR5, UPT, UPT, UR7, 0x150, URZ ;  /* 0x0000015007057890 */ /* 0x000fc8000fffe0ff */
[----:B------:R-:W-:-:S09]  /*4100*/  UPRMT UR5, UR4, 0x654, UR5 ;  /* 0x0000065404057896 */ /* 0x000fd20008000005 */
[----:B------:R-:W-:Y:S03]  /*4110*/  SYNCS.ARRIVE.TRANS64.RED.A1T0 RZ, [UR5], RZ ;  /* 0x000000ffffff79a7 */ /* 0x000fe60008100405 */
.L_x_83:
[----:B-12---:R-:W-:Y:S01]  /*4120*/  SHF.L.U32 R2, RZ, 0x1f, RZ ;  /* 0x0000001fff027819 */ /* 0x006fe200000006ff */
[----:B------:R-:W-:Y:S01]  /*4130*/  UIADD3 UR5, UPT, UPT, UR7, 0x150, URZ ;  /* 0x0000015007057890 */ /* 0x000fe2000fffe0ff */
[----:B------:R-:W-:Y:S02]  /*4140*/  PLOP3.LUT P0, PT, PT, PT, UP0, 0x80, 0x8 ;  /* 0x000000000008781c */ /* 0x000fe40003f0f008 */
[----:B------:R-:W1:Y:S02]  /*4150*/  SYNCS.PHASECHK.TRANS64.TRYWAIT P1, [UR7+0x150], R2 ;  /* 0x00015002ff0075a7 */ /* 0x000e640008021107 */
[----:B-1----:R-:W-:Y:S09]  /*4160*/  @!P1 BRA `(.L_x_85) ;  /* 0x0000005c00a09947 */ /* 0x002ff20003800000 */
.L_x_190:
[----:B------:R-:W-:Y:S01]  /*4170*/  @!UP0 UPRMT UR5, UR4, 0x654, UR5 ;  /* 0x0000065404058896 */ /* 0x000fe20008000005 */
[----:B------:R-:W-:Y:S02]  /*4180*/  UMOV UR8, 0xffff ;  /* 0x0000ffff00087882 */ /* 0x000fe40000000000 */
[----:B------:R-:W-:-:S06]  /*4190*/  UMOV UR4, 0x1 ;  /* 0x0000000100047882 */ /* 0x000fcc0000000000 */
[----:B------:R-:W-:Y:S01]  /*41a0*/  @!P0 SYNCS.ARRIVE.TRANS64.RED.A1T0 RZ, [UR5], RZ ;  /* 0x000000ffffff89a7 */ /* 0x000fe20008100405 */
[----:B------:R-:W-:Y:S01]  /*41b0*/  NOP ;  /* 0x0000000000007918 */ /* 0x000fe20000000000 */
[----:B-1----:R-:W1:Y:S01]  /*41c0*/  LDS R0, [UR6+0x14] ;  /* 0x00001406ff007984 */ /* 0x002e620008000800 */
[----:B------:R-:W-:-:S04]  /*41d0*/  ULOP3.LUT UR5, UR21, 0xffff, URZ, 0xc0, !UPT ;  /* 0x0000ffff15057892 */ /* 0x000fc8000f8ec0ff */
[----:B------:R-:W-:-:S04]  /*41e0*/  USHF.R.U32.HI UR5, URZ, 0x5, UR5 ;  /* 0x00000005ff057899 */ /* 0x000fc80008011605 */
[----:B------:R-:W-:Y:S02]  /*41f0*/  USHF.L.U32 UR8, UR8, UR5, URZ ;  /* 0x0000000508087299 */ /* 0x000fe400080006ff */
[----:B------:R-:W-:-:S04]  /*4200*/  USHF.L.U32 UR4, UR4, UR5, URZ ;  /* 0x0000000504047299 */ /* 0x000fc800080006ff */
[----:B-1----:R-:W-:-:S04]  /*4210*/  LOP3.LUT R0, R0, UR8, RZ, 0xc0, !PT ;  /* 0x0000000800007c12 */ /* 0x002fc8000f8ec0ff */
[----:B------:R-:W-:-:S13]  /*4220*/  ISETP.NE.AND P0, PT, R0, UR8, PT ;  /* 0x0000000800007c0c */ /* 0x000fda000bf05270 */
[----:B------:R-:W-:Y:S05]  /*4230*/  @P0 BRA `(.L_x_86) ;  /* 0x0000000000580947 */ /* 0x000fea0003800000 */
[----:B------:R-:W1:Y:S02]  /*4240*/  LDS R0, [UR6+0x18] ;  /* 0x00001806ff007984 */ /* 0x000e640008000800 */
[----:B-1----:R-:W-:-:S04]  /*4250*/  LOP3.LUT R0, R0, UR4, RZ, 0xc0, !PT ;  /* 0x0000000400007c12 */ /* 0x002fc8000f8ec0ff */
[----:B------:R-:W-:-:S13]  /*4260*/  ISETP.NE.AND P0, PT, R0, UR4, PT ;  /* 0x0000000400007c0c */ /* 0x000fda000bf05270 */
[----:B------:R-:W-:Y:S05]  /*4270*/  @P0 BRA `(.L_x_87) ;  /* 0x00000000003c0947 */ /* 0x000fea0003800000 */
[----:B------:R-:W1:Y:S01]  /*4280*/  S2R R2, SR_LANEID ;  /* 0x0000000000027919 */ /* 0x000e620000000000 */
[----:B------:R-:W-:Y:S01]  /*4290*/  ULOP3.LUT UR8, URZ, UR8, URZ, 0x33, !UPT ;  /* 0x00000008ff087292 */ /* 0x000fe2000f8e33ff */
[----:B------:R-:W-:Y:S02]  /*42a0*/  VOTEU.ANY UR7, UPT, PT ;  /* 0x0000000000077886 */ /* 0x000fe400038e0100 */
[----:B------:R-:W-:-:S03]  /*42b0*/  UFLO.U32 UR7, UR7 ;  /* 0x00000007000772bd */ /* 0x000fc600080e0000 */
[----:B------:R-:W-:-:S04]  /*42c0*/  IMAD.U32 R0, RZ, RZ, UR8 ;  /* 0x00000008ff007e24 */ /* 0x000fc8000f8e00ff */
[----:B------:R2:W3:Y:S02]  /*42d0*/  REDUX UR5, R0 ;  /* 0x00000000000573c4 */ /* 0x0004e40000000000 */
[----:B------:R1:W-:Y:S02]  /*42e0*/  UTCATOMSWS.AND URZ, UR8 ;  /* 0x0000000800ff79e3 */ /* 0x0003e40008000000 */
[----:B-1----:R-:W-:Y:S02]  /*42f0*/  ISETP.EQ.U32.AND P0, PT, R2, UR7, PT ;  /* 0x0000000702007c0c */ /* 0x002fe4000bf02070 */
[----:B--2---:R-:W-:Y:S02]  /*4300*/  LOP3.LUT R0, RZ, UR4, RZ, 0x33, !PT ;  /* 0x00000004ff007c12 */ /* 0x004fe4000f8e33ff */
[----:B---3--:R-:W-:Y:S02]  /*4310*/  MOV R2, UR5 ;  /* 0x0000000500027c02 */ /* 0x008fe40008000f00 */
[----:B------:R-:W1:Y:S07]  /*4320*/  REDUX UR4, R0 ;  /* 0x00000000000473c4 */ /* 0x000e6e0000000000 */
[----:B------:R2:W-:Y:S01]  /*4330*/  @P0 ATOMS.AND RZ, [UR6+0x14], R2 ;  /* 0x00001402ffff098c */ /* 0x0005e2000a800006 */
[----:B-1----:R-:W-:-:S05]  /*4340*/  IMAD.U32 R0, RZ, RZ, UR4 ;  /* 0x00000004ff007e24 */ /* 0x002fca000f8e00ff */
[----:B------:R2:W-:Y:S01]  /*4350*/  @P0 ATOMS.AND RZ, [UR6+0x18], R0 ;  /* 0x00001800ffff098c */ /* 0x0005e2000a800006 */
[----:B------:R-:W-:Y:S05]  /*4360*/  BRA `(.L_x_88) ;  /* 0x0000000000147947 */ /* 0x000fea0003800000 */
.L_x_87:
[----:B------:R-:W-:Y:S02]  /*4370*/  MOV R2, 0x4390 ;  /* 0x0000439000027802 */ /* 0x000fe40000000f00 */
[----:B---345:R-:W-:Y:S05]  /*4380*/  CALL.REL.NOINC `($__internal_0_$__cuda_sm10x_tcgen05_guardrail_trap_col_being_dealloced_not_returned_by_alloc) ;  /* 0x0000006000807944 */ /* 0x038fea0003c00000 */
[----:B------:R-:W-:Y:S05]  /*4390*/  BRA `(.L_x_88) ;  /* 0x0000000000087947 */ /* 0x000fea0003800000 */
.L_x_86:
[----:B------:R-:W-:Y:S02]  /*43a0*/  MOV R2, 0x43c0 ;  /* 0x000043c000027802 */ /* 0x000fe40000000f00 */
[----:B---345:R-:W-:Y:S05]  /*43b0*/  CALL.REL.NOINC `($__internal_2_$__cuda_sm10x_tcgen05_guardrail_trap_unallocated_columns_being_dealloced) ;  /* 0x00000060008c7944 */ /* 0x038fea0003c00000 */
.L_x_88:
[----:B------:R-:W-:Y:S01]  /*43c0*/  NOP ;  /* 0x0000000000007918 */ /* 0x000fe20000000000 */
[----:B----4-:R-:W-:Y:S05]  /*43d0*/  EXIT ;  /* 0x000000000000794d */ /* 0x010fea0003800000 */
.L_x_59:
[----:B------:R-:W-:-:S09]  /*43e0*/  UISETP.NE.OR UP5, UPT, UR10, 0x3, !UP5 ;  /* 0x000000030a00788c */ /* 0x000fd2000efa5670 */
[----:B------:R-:W-:Y:S05]  /*43f0*/  BRA.U UP5, `(.L_x_89) ;  /* 0x0000001105087547 */ /* 0x000fea000b800000 */
[----:B------:R-:W1:Y:S01]  /*4400*/  LDC R0, c[0x0][0xb30] ;  /* 0x0002cc00ff007b82 */ /* 0x000e620000000800 */
[----:B------:R-:W2:Y:S01]  /*4410*/  LDCU.64 UR8, c[0x0][0x888] ;  /* 0x00011100ff0877ac */ /* 0x000ea20008000a00 */
[----:B------:R-:W-:Y:S02]  /*4420*/  HFMA2 R27, -RZ, RZ, 0, 0 ;  /* 0x00000000ff1b7431 */ /* 0x000fe400000001ff */
[----:B------:R-:W-:Y:S01]  /*4430*/  IMAD.MOV.U32 R29, RZ, RZ, 0x1 ;  /* 0x00000001ff1d7424 */ /* 0x000fe200078e00ff */
[----:B------:R-:W-:Y:S01]  /*4440*/  MOV R25, 0x2000 ;  /* 0x0000200000197802 */ /* 0x000fe20000000f00 */
[----:B------:R-:W3:Y:S01]  /*4450*/  LDCU.64 UR4, c[0x0][0x890] ;  /* 0x00011200ff0477ac */ /* 0x000ee20008000a00 */
[----:B------:R-:W-:Y:S01]  /*4460*/  IMAD.MOV.U32 R28, RZ, RZ, RZ ;  /* 0x000000ffff1c7224 */ /* 0x000fe200078e00ff */
[----:B------:R-:W4:Y:S01]  /*4470*/  LDC R24, c[0x0][0x370] ;  /* 0x0000dc00ff187b82 */ /* 0x000f220000000800 */
[----:B------:R-:W-:Y:S01]  /*4480*/  UMOV UR7, 0x400 ;  /* 0x0000040000077882 */ /* 0x000fe20000000000 */
[----:B------:R-:W-:-:S02]  /*4490*/  UPLOP3.LUT UP1, UPT, UPT, UPT, UPT, 0x40, 0x4 ;  /* 0x000000000004789c */ /* 0x000fc40003f2e870 */
[----:B------:R-:W-:-:S04]  /*44a0*/  ULEA UR7, UR37, UR7, 0x18 ;  /* 0x0000000725077291 */ /* 0x000fc8000f8ec0ff */
[----:B------:R-:W4:Y:S01]  /*44b0*/  LDC R3, c[0x0][0xb0c] ;  /* 0x0002c300ff037b82 */ /* 0x000f220000000800 */
[----:B------:R-:W-:Y:S02]  /*44c0*/  UIADD3 UR13, UPT, UPT, UR7, 0x98, URZ ;  /* 0x00000098070d7890 */ /* 0x000fe4000fffe0ff */
[----:B--2---:R-:W-:Y:S02]  /*44d0*/  UISETP.NE.U32.AND UP2, UPT, UR8, URZ, UPT ;  /* 0x000000ff0800728c */ /* 0x004fe4000bf45070 */
[----:B------:R-:W-:Y:S02]  /*44e0*/  UIADD3 UR33, UPT, UPT, UR7, 0x80, URZ ;  /* 0x0000008007217890 */ /* 0x000fe4000fffe0ff */
[----:B---3--:R-:W-:Y:S01]  /*44f0*/  UISETP.NE.U32.AND UP3, UPT, UR4, URZ, UPT ;  /* 0x000000ff0400728c */ /* 0x008fe2000bf65070 */
[----:B------:R-:W2:Y:S01]  /*4500*/  LDC R18, c[0x0][0xb20] ;  /* 0x0002c800ff127b82 */ /* 0x000ea20000000800 */
[----:B-1----:R-:W-:Y:S01]  /*4510*/  ISETP.NE.AND P1, PT, R0, 0x1, PT ;  /* 0x000000010000780c */ /* 0x002fe20003f25270 */
[----:B------:R-:W-:-:S02]  /*4520*/  UISETP.NE.AND.EX UP2, UPT, UR9, URZ, UPT, UP2 ;  /* 0x000000ff0900728c */ /* 0x000fc4000bf45320 */
[----:B------:R-:W-:Y:S02]  /*4530*/  UIADD3 UR25, UPT, UPT, UR7, 0x88, URZ ;  /* 0x0000008807197890 */ /* 0x000fe4000fffe0ff */
[----:B------:R-:W-:Y:S02]  /*4540*/  UIADD3 UR17, UPT, UPT, UR7, 0x90, URZ ;  /* 0x0000009007117890 */ /* 0x000fe4000fffe0ff */
[----:B------:R-:W1:Y:S01]  /*4550*/  LDC.64 R30, c[0x0][0x348] ;  /* 0x0000d200ff1e7b82 */ /* 0x000e620000000a00 */
[----:B------:R-:W-:Y:S02]  /*4560*/  UPRMT UR13, UR37, 0x654, UR13 ;  /* 0x00000654250d7896 */ /* 0x000fe4000800000d */
[----:B------:R-:W-:-:S05]  /*4570*/  UISETP.NE.AND.EX UP3, UPT, UR5, URZ, UPT, UP3 ;  /* 0x000000ff0500728c */ /* 0x000fca000bf65330 */
[----:B------:R-:W3:Y:S08]  /*4580*/  LDC.64 R16, c[0x0][0xb10] ;  /* 0x0002c400ff107b82 */ /* 0x000ef00000000a00 */
[----:B------:R-:W1:Y:S08]  /*4590*/  LDC.64 R6, c[0x0][0xb18] ;  /* 0x0002c600ff067b82 */ /* 0x000e700000000a00 */
[----:B------:R-:W1:Y:S08]  /*45a0*/  LDC.64 R4, c[0x0][0xb28] ;  /* 0x0002ca00ff047b82 */ /* 0x000e700000000a00 */
[----:B--2-4-:R-:W1:Y:S02]  /*45b0*/  LDC R19, c[0x0][0x374] ;  /* 0x0000dd00ff137b82 */ /* 0x014e640000000800 */
.L_x_100:
[C---:B------:R-:W-:Y:S02]  /*45c0*/  LEA R0, R28.reuse, UR7, 0x3 ;  /* 0x000000071c007c11 */ /* 0x040fe4000f8e18ff */
[----:B------:R-:W-:Y:S02]  /*45d0*/  SHF.L.U32 R2, R27, 0x1f, RZ ;  /* 0x0000001f1b027819 */ /* 0x000fe400000006ff */
[----:B------:R-:W-:Y:S02]  /*45e0*/  LEA R20, R28, UR7, 0x4 ;  /* 0x000000071c147c11 */ /* 0x000fe4000f8e20ff */
[----:B--2---:R-:W2:Y:S02]  /*45f0*/  SYNCS.PHASECHK.TRANS64.TRYWAIT P0, [R0+URZ+0xd0], R2 ;  /* 0x0000d002000075a7 */ /* 0x004ea400080011ff */
[----:B--2---:R-:W-:Y:S05]  /*4600*/  @!P0 BRA `(.L_x_90) ;  /* 0x0000005800908947 */ /* 0x004fea0003800000 */
.L_x_191:
[----:B------:R-:W-:Y:S01]  /*4610*/  ISETP.GE.AND P0, PT, R40, 0x1, PT ;  /* 0x000000012800780c */ /* 0x000fe20003f06270 */
[----:B------:R-:W4:Y:S01]  /*4620*/  LDS.128 R20, [R20+0x160] ;  /* 0x0001600014147984 */ /* 0x000f220000000c00 */
[----:B--2---:R-:W-:Y:S01]  /*4630*/  VIADD R0, R0, 0xe0 ;  /* 0x000000e000007836 */ /* 0x004fe20000000000 */
[----:B------:R-:W-:Y:S01]  /*4640*/  @!PT LDS RZ, [RZ] ;  /* 0x00000000fffff984 */ /* 0x000fe20000000800 */
[----:B------:R-:W-:Y:S01]  /*4650*/  @!PT LDS RZ, [RZ] ;  /* 0x00000000fffff984 */ /* 0x000fe20000000800 */
[----:B------:R-:W-:Y:S01]  /*4660*/  @!PT LDS RZ, [RZ] ;  /* 0x00000000fffff984 */ /* 0x000fe20000000800 */
[----:B------:R-:W-:Y:S01]  /*4670*/  @!PT LDS RZ, [RZ] ;  /* 0x00000000fffff984 */ /* 0x000fe20000000800 */
[----:B------:R2:W-:Y:S06]  /*4680*/  MEMBAR.ALL.CTA ;  /* 0x0000000000007992 */ /* 0x0005ec0000008000 */
[----:B--2---:R-:W2:Y:S01]  /*4690*/  FENCE.VIEW.ASYNC.S ;  /* 0x00000000000073c6 */ /* 0x004ea20000000000 */
[----:B------:R-:W-:Y:S04]  /*46a0*/  PRMT R0, RZ, 0x654, R0 ;  /* 0x00000654ff007816 */ /* 0x000fe80000000000 */
[----:B--2---:R2:W-:Y:S01]  /*46b0*/  SYNCS.ARRIVE.TRANS64.RED.A1T0 RZ, [R0+URZ], RZ ;  /* 0x000000ff00ff79a7 */ /* 0x0045e200081004ff */
[----:B----4-:R-:W-:Y:S11]  /*46c0*/  LOP3.LUT P3, RZ, R22, 0x1, RZ, 0xc0, !PT ;  /* 0x0000000116ff7812 */ /* 0x010ff6000786c0ff */
[----:B------:R-:W-:Y:S02]  /*46d0*/  @!UPT UIADD3 URZ, UPT, UPT, URZ, URZ, URZ ;  /* 0x000000fffffff290 */ /* 0x000fe4000fffe0ff */
[----:B------:R-:W-:Y:S02]  /*46e0*/  @P3 MOV R11, R20 ;  /* 0x00000014000b3202 */ /* 0x000fe40000000f00 */
[----:B------:R-:W-:Y:S01]  /*46f0*/  @P3 LOP3.LUT R10, R21, 0xffff, RZ, 0xc0, !PT ;  /* 0x0000ffff150a3812 */ /* 0x000fe200078ec0ff */
[----:B--2---:R-:W-:Y:S06]  /*4700*/  @!P0 BRA `(.L_x_91) ;  /* 0x0000000000a48947 */ /* 0x004fec0003800000 */
[-C--:B-1----:R-:W-:Y:S01]  /*4710*/  IMAD.HI.U32 R0, R19, R7.reuse, RZ ;  /* 0x0000000713007227 */ /* 0x082fe200078e00ff */
[----:B------:R-:W-:Y:S02]  /*4720*/  ISETP.NE.AND P0, PT, R6, 0x1, PT ;  /* 0x000000010600780c */ /* 0x000fe40003f05270 */
[----:B------:R-:W-:Y:S01]  /*4730*/  ISETP.NE.AND P2, PT, R40, 0x1, PT ;  /* 0x000000012800780c */ /* 0x000fe20003f45270 */
[----:B---3--:R-:W-:Y:S01]  /*4740*/  IMAD.HI.U32 R9, R24, R16, RZ ;  /* 0x0000001018097227 */ /* 0x008fe200078e00ff */
[----:B------:R-:W-:Y:S02]  /*4750*/  SHF.R.U32.HI R0, RZ, R18, R0 ;  /* 0x00000012ff007219 */ /* 0x000fe40000011600 */
[----:B------:R-:W-:Y:S01]  /*4760*/  ISETP.NE.AND P4, PT, R3, 0x1, PT ;  /* 0x000000010300780c */ /* 0x000fe20003f85270 */
[----:B------:R-:W-:Y:S01]  /*4770*/  IMAD.HI.U32 R13, R10, R7, RZ ;  /* 0x000000070a0d7227 */ /* 0x000fe200078e00ff */
[----:B------:R-:W-:Y:S02]  /*4780*/  SHF.R.U32.HI R9, RZ, R17, R9 ;  /* 0x00000011ff097219 */ /* 0x000fe40000011609 */
[----:B------:R-:W-:Y:S01]  /*4790*/  SEL R0, R19, R0, !P0 ;  /* 0x0000000013007207 */ /* 0x000fe20004000000 */
[----:B------:R-:W-:Y:S01]  /*47a0*/  IMAD.HI.U32 R12, R11, R16, RZ ;  /* 0x000000100b0c7227 */ /* 0x000fe200078e00ff */
[----:B------:R-:W-:Y:S03]  /*47b0*/  SEL R9, R24, R9, !P4 ;  /* 0x0000000918097207 */ /* 0x000fe60006000000 */
[-C--:B------:R-:W-:Y:S01]  /*47c0*/  IMAD.HI.U32 R8, R0, R4.reuse, RZ ;  /* 0x0000000400087227 */ /* 0x080fe200078e00ff */
[----:B------:R-:W-:Y:S03]  /*47d0*/  SHF.R.U32.HI R12, RZ, R17, R12 ;  /* 0x00000011ff0c7219 */ /* 0x000fe6000001160c */
[----:B------:R-:W-:Y:S01]  /*47e0*/  IMAD.HI.U32 R2, R9, R4, RZ ;  /* 0x0000000409027227 */ /* 0x000fe200078e00ff */
[-C--:B------:R-:W-:Y:S02]  /*47f0*/  @P2 SHF.R.U32.HI R0, RZ, R5.reuse, R8 ;  /* 0x00000005ff002219 */ /* 0x080fe40000011608 */
[----:B------:R-:W-:Y:S02]  /*4800*/  SHF.R.U32.HI R8, RZ, R18, R13 ;  /* 0x00000012ff087219 */ /* 0x000fe4000001160d */
[----:B------:R-:W-:Y:S01]  /*4810*/  @P2 SHF.R.U32.HI R9, RZ, R5, R2 ;  /* 0x00000005ff092219 */ /* 0x000fe20000011602 */
[----:B------:R-:W-:Y:S01]  /*4820*/  IMAD R0, R40, R0, RZ ;  /* 0x0000000028007224 */ /* 0x000fe200078e02ff */
[----:B------:R-:W-:Y:S02]  /*4830*/  SEL R8, R10, R8, !P0 ;  /* 0x000000080a087207 */ /* 0x000fe40004000000 */
[----:B------:R-:W-:Y:S01]  /*4840*/  SEL R2, R11, R12, !P4 ;  /* 0x0000000c0b027207 */ /* 0x000fe20006000000 */
[----:B------:R-:W-:Y:S01]  /*4850*/  IMAD R12, R40, R9, RZ ;  /* 0x00000009280c7224 */ /* 0x000fe200078e02ff */
[C---:B------:R-:W-:Y:S01]  /*4860*/  ISETP.GE.AND P0, PT, R8.reuse, R0, PT ;  /* 0x000000000800720c */ /* 0x040fe20003f06270 */
[----:B------:R-:W-:Y:S03]  /*4870*/  IMAD.HI.U32 R0, R8, R4, RZ ;  /* 0x0000000408007227 */ /* 0x000fe600078e00ff */
[----:B------:R-:W-:Y:S02]  /*4880*/  ISETP.GE.OR P0, PT, R2, R12, P0 ;  /* 0x0000000c0200720c */ /* 0x000fe40000706670 */
[-C--:B------:R-:W-:Y:S04]  /*4890*/  SHF.R.U32.HI R0, RZ, R5.reuse, R0 ;  /* 0x00000005ff007219 */ /* 0x080fe80000011600 */
[----:B------:R-:W-:Y:S05]  /*48a0*/  SEL R13, R8, R0, !P2 ;  /* 0x00000000080d7207 */ /* 0x000fea0005000000 */
[----:B------:R-:W-:Y:S02]  /*48b0*/  IMAD.MOV R12, RZ, RZ, -R13 ;  /* 0x000000ffff0c7224 */ /* 0x000fe400078e0a0d */
[----:B------:R-:W-:Y:S04]  /*48c0*/  @!P0 IMAD.HI.U32 R0, R2, R4, RZ ;  /* 0x0000000402008227 */ /* 0x000fe800078e00ff */
[----:B------:R-:W-:Y:S01]  /*48d0*/  IMAD R12, R40, R12, R8 ;  /* 0x0000000c280c7224 */ /* 0x000fe200078e0208 */
[----:B------:R-:W-:Y:S04]  /*48e0*/  @!P0 SHF.R.U32.HI R0, RZ, R5, R0 ;  /* 0x00000005ff008219 */ /* 0x000fe80000011600 */
[----:B------:R-:W-:Y:S04]  /*48f0*/  @!P0 SEL R0, R2, R0, !P2 ;  /* 0x0000000002008207 */ /* 0x000fe80005000000 */
[----:B------:R-:W-:Y:S01]  /*4900*/  @!P0 IADD3 R13, PT, PT, R13, -R0, RZ ;  /* 0x800000000d0d8210 */ /* 0x000fe20007ffe0ff */
[----:B------:R-:W-:Y:S01]  /*4910*/  @!P0 IMAD R0, R9, R12, R0 ;  /* 0x0000000c09008224 */ /* 0x000fe200078e0200 */
[----:B------:R-:W-:Y:S01]  /*4920*/  IADD3 R9, PT, PT, -R8, RZ, RZ ;  /* 0x000000ff08097210 */ /* 0x000fe20007ffe1ff */
[--C-:B------:R-:W-:Y:S02]  /*4930*/  IMAD.MOV R12, RZ, RZ, -R2.reuse ;  /* 0x000000ffff0c7224 */ /* 0x100fe400078e0a02 */
[----:B------:R-:W-:Y:S02]  /*4940*/  @!P0 IMAD R8, R13, R40, R2 ;  /* 0x000000280d088224 */ /* 0x000fe400078e0202 */
[----:B------:R-:W-:Y:S02]  /*4950*/  @!P0 IMAD.MOV.U32 R2, RZ, RZ, R0 ;  /* 0x000000ffff028224 */ /* 0x000fe400078e0000 */
[----:B------:R-:W-:Y:S02]  /*4960*/  IMAD R11, R3, R12, R11 ;  /* 0x0000000c030b7224 */ /* 0x000fe400078e020b */
[----:B------:R-:W-:Y:S02]  /*4970*/  IMAD R10, R6, R9, R10 ;  /* 0x00000009060a7224 */ /* 0x000fe400078e020a */
[----:B------:R-:W-:Y:S02]  /*4980*/  IMAD R11, R2, R3, R11 ;  /* 0x00000003020b7224 */ /* 0x000fe400078e020b */
[----:B------:R-:W-:Y:S02]  /*4990*/  IMAD R10, R8, R6, R10 ;  /* 0x00000006080a7224 */ /* 0x000fe400078e020a */
.L_x_91:
[----:B------:R-:W-:Y:S05]  /*49a0*/  BRA.U UP1, `(.L_x_92) ;  /* 0x0000000101107547 */ /* 0x000fea000b800000 */
[----:B------:R-:W-:Y:S04]  /*49b0*/  MOV R2, UR6 ;  /* 0x0000000600027c02 */ /* 0x000fe80008000f00 */
[----:B------:R-:W-:Y:S04]  /*49c0*/  SHF.L.U32 R2, R2, 0x1f, RZ ;  /* 0x0000001f02027819 */ /* 0x000fe800000006ff */
[----:B------:R-:W2:Y:S02]  /*49d0*/  SYNCS.PHASECHK.TRANS64.TRYWAIT P0, [UR7+0xc8], R2 ;  /* 0x0000c802ff0075a7 */ /* 0x000ea40008001107 */
[----:B--2---:R-:W-:Y:S05]  /*49e0*/  @!P0 BRA `(.L_x_93) ;  /* 0x0000005400ac8947 */ /* 0x004fea0003800000 */
.L_x_92:
[----:B------:R-:W-:Y:S02]  /*49f0*/  R2UR UR35, R14 ;  /* 0x000000000e2372ca */ /* 0x000fe400000e0000 */
[----:B------:R-:W-:Y:S02]  /*4a00*/  R2UR UR34, R15 ;  /* 0x000000000f2272ca */ /* 0x000fe400000e0000 */
[----:B------:R-:W-:Y:S02]  /*4a10*/  ISETP.NE.U32.AND P2, PT, RZ, UR4, PT ;  /* 0x00000004ff007c0c */ /* 0x000fe4000bf45070 */
[----:B------:R-:W-:Y:S02]  /*4a20*/  SHF.L.U32 R14, R29, 0x1f, RZ ;  /* 0x0000001f1d0e7819 */ /* 0x000fe400000006ff */
[----:B------:R-:W-:Y:S05]  /*4a30*/  ISETP.NE.AND.EX P2, PT, RZ, UR5, PT, P2 ;  /* 0x00000005ff007c0c */ /* 0x000fea000bf45320 */
[----:B------:R-:W-:Y:S02]  /*4a40*/  USHF.L.U32 UR35, UR35, 0x7, URZ ;  /* 0x0000000723237899 */ /* 0x000fe400080006ff */
[----:B------:R-:W-:Y:S01]  /*4a50*/  USHF.L.U32 UR34, UR34, 0x7, URZ ;  /* 0x0000000722227899 */ /* 0x000fe200080006ff */
[----:B------:R-:W-:Y:S11]  /*4a60*/  BRA.U !UP3, `(.L_x_94) ;  /* 0x000000010b347547 */ /* 0x000ff6000b800000 */
[----:B------:R-:W-:Y:S01]  /*4a70*/  UPLOP3.LUT UP0, UPT, UPT, UPT, UP2, 0x80, 0x8 ;  /* 0x000000000008789c */ /* 0x000fe20003f0f020 */
[----:B--2---:R-:W-:Y:S02]  /*4a80*/  HFMA2 R0, -RZ, RZ, 0, 5.9604644775390625e-08 ;  /* 0x00000001ff007431 */ /* 0x004fe400000001ff */
[----:B------:R-:W-:Y:S03]  /*4a90*/  IMAD.MOV.U32 R92, RZ, RZ, 0x1 ;  /* 0x00000001ff5c7424 */ /* 0x000fe600078e00ff */
[----:B------:R-:W-:Y:S05]  /*4aa0*/  PLOP3.LUT P0, PT, PT, PT, UP0, 0x80, 0x8 ;  /* 0x000000000008781c */ /* 0x000fea0003f0f008 */
[----:B------:R-:W2:Y:S01]  /*4ab0*/  @UP0 LDCU.64 UR10, c[0x0][0x888] ;  /* 0x00011100ff0a07ac */ /* 0x000ea20008000a00 */
[----:B------:R-:W-:Y:S07]  /*4ac0*/  @UP0 UIMAD UR8, UR36, UR4, URZ ;  /* 0x00000004240802a4 */ /* 0x000fee000f8e02ff */
[----:B------:R-:W-:Y:S01]  /*4ad0*/  @!P0 PRMT R92, R0, 0x7610, R92 ;  /* 0x00007610005c8816 */ /* 0x000fe2000000005c */
[----:B--2---:R-:W-:Y:S03]  /*4ae0*/  @UP0 UIMAD.WIDE UR10, UR8, 0x4, UR10 ;  /* 0x00000004080a08a5 */ /* 0x004fe6000f8e020a */
[----:B------:R-:W2:Y:S03]  /*4af0*/  @!UP0 LDCU UR8, c[0x0][0x880] ;  /* 0x00011000ff0887ac */ /* 0x000ea60008000800 */
[----:B------:R-:W-:Y:S01]  /*4b00*/  IMAD.U32 R8, RZ, RZ, UR10 ;  /* 0x0000000aff087e24 */ /* 0x000fe2000f8e00ff */
[----:B------:R-:W-:Y:S05]  /*4b10*/  MOV R9, UR11 ;  /* 0x0000000b00097c02 */ /* 0x000fea0008000f00 */
[----:B-----5:R4:W5:Y:S02]  /*4b20*/  @P0 LDG.E R49, desc[UR46][R8.64] ;  /* 0x0000002e08310981 */ /* 0x020964000c1e1900 */
[----:B--2-4-:R-:W-:Y:S07]  /*4b30*/  @!P0 IMAD.U32 R49, RZ, RZ, UR8 ;  /* 0x00000008ff318e24 */ /* 0x014fee000f8e00ff */
.L_x_94:
[----:B-----5:R-:W-:Y:S01]  /*4b40*/  @!P2 FSETP.EQ.AND P0, PT, R49, RZ, PT ;  /* 0x000000ff3100a20b */ /* 0x020fe20003f02000 */
[----:B------:R-:W-:Y:S01]  /*4b50*/  @!UPT UIADD3 URZ, UPT, UPT, URZ, URZ, URZ ;  /* 0x000000fffffff290 */ /* 0x000fe2000fffe0ff */
[----:B------:R-:W-:Y:S11]  /*4b60*/  @!P2 BRA `(.L_x_95) ;  /* 0x000000000014a947 */ /* 0x000ff60003800000 */
[----:B------:R-:W-:Y:S02]  /*4b70*/  LOP3.LUT P2, RZ, R92, 0xff, RZ, 0xc0, !PT ;  /* 0x000000ff5cff7812 */ /* 0x000fe4000784c0ff */
[----:B------:R-:W-:Y:S04]  /*4b80*/  PLOP3.LUT P0, PT, PT, PT, UP0, 0x80, 0x8 ;  /* 0x000000000008781c */ /* 0x000fe80003f0f008 */
[----:B------:R-:W-:Y:S07]  /*4b90*/  PLOP3.LUT P0, PT, P0, PT, PT, 0x8, 0x80 ;  /* 0x000000000080781c */ /* 0x000fee000070e170 */
[----:B------:R-:W-:Y:S11]  /*4ba0*/  @P2 FSETP.EQ.AND P0, PT, R49, RZ, PT ;  /* 0x000000ff3100220b */ /* 0x000ff60003f02000 */
[----:B------:R-:W-:Y:S02]  /*4bb0*/  @!UPT UIADD3 URZ, UPT, UPT, URZ, URZ, URZ ;  /* 0x000000fffffff290 */ /* 0x000fe4000fffe0ff */
.L_x_95:
[----:B------:R-:W4:Y:S01]  /*4bc0*/  SYNCS.PHASECHK.TRANS64.TRYWAIT P2, [UR7+0xa0], R14 ;  /* 0x0000a00eff0075a7 */ /* 0x000f220008041107 */
[----:B------:R-:W-:Y:S04]  /*4bd0*/  ELECT P4, URZ, PT ;  /* 0x0000000000ff782f */ /* 0x000fe80003880000 */
[----:B------:R-:W-:Y:S11]  /*4be0*/  PLOP3.LUT P4, PT, P0, P4, PT, 0xf2, 0x2f ;  /* 0x00000000002f781c */ /* 0x000ff60000789e72 */
[----:B------:R-:W-:Y:S02]  /*4bf0*/  @!UPT UIADD3 URZ, UPT, UPT, URZ, URZ, URZ ;  /* 0x000000fffffff290 */ /* 0x000fe4000fffe0ff */
[----:B-1----:R-:W-:Y:S05]  /*4c00*/  @!P4 IADD3 R8, P0, PT, R30, 0x580, RZ ;  /* 0x000005801e08c810 */ /* 0x002fea0007f1e0ff */
[----:B--2---:R-:W-:Y:S01]  /*4c10*/  @!P4 IMAD.X R2, RZ, RZ, R31, P0 ;  /* 0x000000ffff02c224 */ /* 0x004fe200000e061f */
[----:B----4-:R-:W-:Y:S07]  /*4c20*/  @!P2 BRA `(.L_x_96) ;  /* 0x000000540034a947 */ /* 0x010fee0003800000 */
.L_x_194:
[----:B------:R-:W-:Y:S01]  /*4c30*/  @!P4 R2UR UR8, R2 ;  /* 0x000000000208c2ca */ /* 0x000fe200000e0000 */
[----:B------:R-:W-:Y:S01]  /*4c40*/  VOTEU.ALL UP1, P4 ;  /* 0x0000000000ff7886 */ /* 0x000fe20002020000 */
[----:B------:R-:W-:Y:S01]  /*4c50*/  @!P4 R2UR UR9, R8 ;  /* 0x000000000809c2ca */ /* 0x000fe200000e0000 */
[----:B-1----:R-:W-:Y:S01]  /*4c60*/  @!P4 IMAD.MOV.U32 R0, RZ, RZ, 0x2000 ;  /* 0x00002000ff00c424 */ /* 0x002fe200078e00ff */
[----:B------:R-:W-:Y:S01]  /*4c70*/  UMOV UR10, 0x0 ;  /* 0x00000000000a7882 */ /* 0x000fe20000000000 */
[----:B------:R-:W-:Y:S01]  /*4c80*/  UMOV UR11, 0x10000000 ;  /* 0x10000000000b7882 */ /* 0x000fe20000000000 */
[----:B------:R-:W-:Y:S01]  /*4c90*/  @!UP1 UIADD3 UR32, UPT, UPT, UR7, 0x200, URZ ;  /* 0x0000020007209890 */ /* 0x000fe2000fffe0ff */
[----:B------:R-:W-:Y:S06]  /*4ca0*/  VOTEU.ALL UP1, P4 ;  /* 0x0000000000ff7886 */ /* 0x000fec0002020000 */
[----:B------:R-:W-:Y:S01]  /*4cb0*/  IMAD.U32 R9, RZ, RZ, UR8 ;  /* 0x00000008ff097e24 */ /* 0x000fe2000f8e00ff */
[----:B------:R-:W-:Y:S01]  /*4cc0*/  UPRMT UR8, UR37, 0x654, UR33 ;  /* 0x0000065425087896 */ /* 0x000fe20008000021 */
[----:B------:R-:W-:Y:S03]  /*4cd0*/  IMAD.U32 R8, RZ, RZ, UR9 ;  /* 0x00000009ff087e24 */ /* 0x000fe6000f8e00ff */
[----:B------:R-:W-:Y:S02]  /*4ce0*/  @!P4 R2UR UR15, R9 ;  /* 0x00000000090fc2ca */ /* 0x000fe400000e0000 */
[----:B------:R-:W-:Y:S02]  /*4cf0*/  @!P4 R2UR UR14, R8 ;  /* 0x00000000080ec2ca */ /* 0x000fe400000e0000 */
[----:B------:R-:W-:Y:S05]  /*4d00*/  @!P4 IADD3 R8, P0, PT, R30, 0x580, RZ ;  /* 0x000005801e08c810 */ /* 0x000fea0007f1e0ff */
[----:B------:R-:W-:Y:S06]  /*4d10*/  @!P4 IMAD.X R2, RZ, RZ, R31, P0 ;  /* 0x000000ffff02c224 */ /* 0x000fec00000e061f */
[----:B------:R1:W-:Y:S01]  /*4d20*/  @!UP1 UTMALDG.3D [UR32], [UR14], desc[UR10] ;  /* 0x00000a200e0095b4 */ /* 0x0003e20008011000 */
[----:B------:R1:W-:Y:S01]  /*4d30*/  @!P4 SYNCS.ARRIVE.TRANS64.RED.A0TR RZ, [UR7+0x80], R0 ;  /* 0x00008000ffffc9a7 */ /* 0x0003e20008300407 */
[----:B------:R-:W-:Y:S01]  /*4d40*/  SYNCS.ARRIVE.TRANS64.RED.A1T0 RZ, [UR8], RZ ;  /* 0x000000ffffff79a7 */ /* 0x000fe20008100408 */
[----:B------:R-:W2:Y:S02]  /*4d50*/  SYNCS.PHASECHK.TRANS64.TRYWAIT P2, [UR7+0xa8], R14 ;  /* 0x0000a80eff0075a7 */ /* 0x000ea40008041107 */
[----:B-12---:R-:W-:Y:S05]  /*4d60*/  @!P2 BRA `(.L_x_97) ;  /* 0x0000005000fca947 */ /* 0x006fea0003800000 */
.L_x_196:
[----:B------:R-:W-:Y:S01]  /*4d70*/  @!P4 R2UR UR8, R2 ;  /* 0x000000000208c2ca */ /* 0x000fe200000e0000 */
[----:B------:R-:W-:Y:S01]  /*4d80*/  VOTEU.ALL UP1, P4 ;  /* 0x0000000000ff7886 */ /* 0x000fe20002020000 */
[----:B------:R-:W-:Y:S01]  /*4d90*/  @!P4 R2UR UR9, R8 ;  /* 0x000000000809c2ca */ /* 0x000fe200000e0000 */
[----:B-1----:R-:W-:Y:S01]  /*4da0*/  @!P4 IMAD.MOV.U32 R0, RZ, RZ, 0x2000 ;  /* 0x00002000ff00c424 */ /* 0x002fe200078e00ff */
[----:B------:R-:W-:Y:S01]  /*4db0*/  UMOV UR10, 0x0 ;  /* 0x00000000000a7882 */ /* 0x000fe20000000000 */
[----:B------:R-:W-:Y:S01]  /*4dc0*/  UMOV UR11, 0x10000000 ;  /* 0x10000000000b7882 */ /* 0x000fe20000000000 */
[----:B------:R-:W-:Y:S02]  /*4dd0*/  @!UP1 UIADD3 UR26, UPT, UPT, UR34, 0x20, URZ ;  /* 0x00000020221a9890 */ /* 0x000fe4000fffe0ff */
[----:B------:R-:W-:Y:S01]  /*4de0*/  @!UP1 UIADD3 UR24, UPT, UPT, UR7, 0x2200, URZ ;  /* 0x0000220007189890 */ /* 0x000fe2000fffe0ff */
[----:B------:R-:W-:Y:S01]  /*4df0*/  VOTEU.ALL UP1, P4 ;  /* 0x0000000000ff7886 */ /* 0x000fe20002020000 */
[----:B------:R-:W-:Y:S01]  /*4e00*/  UMOV UR27, UR35 ;  /* 0x00000023001b7c82 */ /* 0x000fe20008000000 */
[----:B------:R-:W-:Y:S02]  /*4e10*/  UMOV UR28, UR36 ;  /* 0x00000024001c7c82 */ /* 0x000fe40008000000 */
        /* <DEDUP_REMOVED lines=12> */
.L_x_198:
[----:B------:R-:W2:Y:S01]  /*4ee0*/  LDC.64 R12, c[0x0][0xb18] ;  /* 0x0002c600ff0c7b82 */ /* 0x000ea20000000a00 */
[----:B------:R-:W-:Y:S01]  /*4ef0*/  @!P4 R2UR UR8, R2 ;  /* 0x000000000208c2ca */ /* 0x000fe200000e0000 */
[----:B------:R-:W-:Y:S01]  /*4f00*/  VOTEU.ALL UP1, P4 ;  /* 0x0000000000ff7886 */ /* 0x000fe20002020000 */
[----:B------:R-:W-:Y:S01]  /*4f10*/  @!P4 R2UR UR9, R8 ;  /* 0x000000000809c2ca */ /* 0x000fe200000e0000 */
[----:B-1----:R-:W-:Y:S01]  /*4f20*/  @!P4 IMAD.MOV.U32 R0, RZ, RZ, 0x2000 ;  /* 0x00002000ff00c424 */ /* 0x002fe200078e00ff */
[----:B------:R-:W-:Y:S03]  /*4f30*/  UMOV UR10, 0x0 ;  /* 0x00000000000a7882 */ /* 0x000fe60000000000 */
[----:B------:R-:W1:Y:S01]  /*4f40*/  @!P1 LDC R2, c[0x0][0xb0c] ;  /* 0x0002c300ff029b82 */ /* 0x000e620000000800 */
[----:B------:R-:W-:Y:S01]  /*4f50*/  @!UP1 UIADD3 UR18, UPT, UPT, UR34, 0x40, URZ ;  /* 0x0000004022129890 */ /* 0x000fe2000fffe0ff */
[----:B------:R-:W-:Y:S01]  /*4f60*/  @P3 SHF.R.U32.HI R26, RZ, 0x10, R21 ;  /* 0x00000010ff1a3819 */ /* 0x000fe20000011615 */
[----:B------:R-:W-:Y:S01]  /*4f70*/  @!UP1 UIADD3 UR16, UPT, UPT, UR7, 0x4200, URZ ;  /* 0x0000420007109890 */ /* 0x000fe2000fffe0ff */
[----:B------:R-:W-:Y:S01]  /*4f80*/  VIADD R28, R28, 0x1 ;  /* 0x000000011c1c7836 */ /* 0x000fe20000000000 */
[----:B------:R-:W-:Y:S01]  /*4f90*/  VOTEU.ALL UP1, P4 ;  /* 0x0000000000ff7886 */ /* 0x000fe20002020000 */
[----:B------:R-:W-:Y:S01]  /*4fa0*/  UMOV UR11, 0x10000000 ;  /* 0x10000000000b7882 */ /* 0x000fe20000000000 */
[----:B------:R-:W-:Y:S01]  /*4fb0*/  UMOV UR19, UR35 ;  /* 0x0000002300137c82 */ /* 0x000fe20008000000 */
[----:B------:R-:W-:Y:S01]  /*4fc0*/  IMAD.U32 R9, RZ, RZ, UR8 ;  /* 0x00000008ff097e24 */ /* 0x000fe2000f8e00ff */
[----:B------:R-:W-:Y:S01]  /*4fd0*/  UMOV UR20, UR36 ;  /* 0x0000002400147c82 */ /* 0x000fe20008000000 */
[----:B------:R-:W-:Y:S01]  /*4fe0*/  IMAD.U32 R8, RZ, RZ, UR9 ;  /* 0x00000009ff087e24 */ /* 0x000fe2000f8e00ff */
[----:B------:R-:W-:Y:S02]  /*4ff0*/  UPRMT UR8, UR37, 0x654, UR17 ;  /* 0x0000065425087896 */ /* 0x000fe40008000011 */
[----:B------:R-:W-:Y:S02]  /*5000*/  @!P4 R2UR UR15, R9 ;  /* 0x00000000090fc2ca */ /* 0x000fe400000e0000 */
[----:B------:R-:W-:Y:S02]  /*5010*/  @!P4 R2UR UR14, R8 ;  /* 0x00000000080ec2ca */ /* 0x000fe400000e0000 */
[----:B------:R-:W4:Y:S11]  /*5020*/  LDC.64 R8, c[0x0][0xb10] ;  /* 0x0002c400ff087b82 */ /* 0x000f360000000a00 */
[----:B------:R1:W-:Y:S01]  /*5030*/  @!UP1 UTMALDG.3D [UR16], [UR14], desc[UR10] ;  /* 0x00000a100e0095b4 */ /* 0x0003e20008011000 */
[----:B------:R5:W-:Y:S01]  /*5040*/  @!P4 SYNCS.ARRIVE.TRANS64.RED.A0TR RZ, [UR7+0x90], R0 ;  /* 0x00009000ffffc9a7 */ /* 0x000be20008300407 */
[C---:B----4-:R-:W-:Y:S01]  /*5050*/  @!P1 IMAD.HI.U32 R8, R11.reuse, R8, RZ ;  /* 0x000000080b089227 */ /* 0x050fe200078e00ff */
[----:B--2---:R-:W-:Y:S02]  /*5060*/  @!P1 ISETP.NE.AND P0, PT, R12, 0x1, PT ;  /* 0x000000010c00980c */ /* 0x004fe40003f05270 */
[----:B-1----:R-:W-:Y:S01]  /*5070*/  @!P1 ISETP.NE.AND P2, PT, R2, 0x1, PT ;  /* 0x000000010200980c */ /* 0x002fe20003f45270 */
[----:B------:R-:W-:Y:S01]  /*5080*/  SYNCS.ARRIVE.TRANS64.RED.A1T0 RZ, [UR8], RZ ;  /* 0x000000ffffff79a7 */ /* 0x000fe20008100408 */
[C---:B------:R-:W-:Y:S01]  /*5090*/  @!P1 IMAD.HI.U32 R13, R10.reuse, R13, RZ ;  /* 0x0000000d0a0d9227 */ /* 0x040fe200078e00ff */
[----:B------:R-:W-:Y:S04]  /*50a0*/  @!P1 SHF.R.U32.HI R8, RZ, R9, R8 ;  /* 0x00000009ff089219 */ /* 0x000fe80000011608 */
[----:B------:R-:W-:Y:S01]  /*50b0*/  @!P1 SEL R8, R11, R8, !P2 ;  /* 0x000000080b089207 */ /* 0x000fe20005000000 */
[----:B------:R-:W1:Y:S01]  /*50c0*/  SYNCS.PHASECHK.TRANS64.TRYWAIT P5, [UR7+0xb8], R14 ;  /* 0x0000b80eff0075a7 */ /* 0x000e6200080a1107 */
[----:B-----5:R-:W2:Y:S02]  /*50d0*/  @!P1 LDC R0, c[0x0][0xb20] ;  /* 0x0002c800ff009b82 */ /* 0x020ea40000000800 */
[----:B--2---:R-:W-:Y:S04]  /*50e0*/  @!P1 SHF.R.U32.HI R0, RZ, R0, R13 ;  /* 0x00000000ff009219 */ /* 0x004fe8000001160d */
[----:B------:R-:W-:Y:S05]  /*50f0*/  @!P1 SEL R9, R10, R0, !P0 ;  /* 0x000000000a099207 */ /* 0x000fea0004000000 */
[----:B------:R-:W-:Y:S02]  /*5100*/  @!P1 IMAD.IADD R0, R9, 0x1, -R8 ;  /* 0x0000000109009824 */ /* 0x000fe400078e0a08 */
[----:B------:R-:W-:Y:S02]  /*5110*/  @!P1 IMAD.IADD R8, R8, 0x1, -R9 ;  /* 0x0000000108089824 */ /* 0x000fe400078e0a09 */
[----:B------:R-:W-:Y:S02]  /*5120*/  @!P1 IMAD R11, R0, R2, R11 ;  /* 0x00000002000b9224 */ /* 0x000fe400078e020b */
[----:B------:R-:W-:Y:S01]  /*5130*/  @!P1 IMAD R10, R8, R12, R10 ;  /* 0x0000000c080a9224 */ /* 0x000fe200078e020a */
[----:B-1----:R-:W-:Y:S06]  /*5140*/  @!P5 BRA `(.L_x_99) ;  /* 0x000000500034d947 */ /* 0x002fec0003800000 */
.L_x_200:
[----:B------:R-:W-:Y:S01]  /*5150*/  @!P4 IADD3 R2, P0, PT, R30, 0x580, RZ ;  /* 0x000005801e02c810 */ /* 0x000fe20007f1e0ff */
[----:B------:R-:W-:Y:S01]  /*5160*/  VOTEU.ALL UP1, P4 ;  /* 0x0000000000ff7886 */ /* 0x000fe20002020000 */
[----:B------:R-:W-:Y:S01]  /*5170*/  UMOV UR18, 0x0 ;  /* 0x0000000000127882 */ /* 0x000fe20000000000 */
[----:B------:R-:W-:Y:S01]  /*5180*/  UMOV UR19, 0x10000000 ;  /* 0x1000000000137882 */ /* 0x000fe20000000000 */
[----:B------:R-:W-:Y:S01]  /*5190*/  @!P4 R2UR UR9, R2 ;  /* 0x000000000209c2ca */ /* 0x000fe200000e0000 */
[----:B-1----:R-:W-:Y:S01]  /*51a0*/  @!P4 IMAD.X R0, RZ, RZ, R31, P0 ;  /* 0x000000ffff00c224 */ /* 0x002fe200000e061f */
[----:B------:R-:W-:Y:S01]  /*51b0*/  @!UP1 UIADD3 UR10, UPT, UPT, UR34, 0x60, URZ ;  /* 0x00000060220a9890 */ /* 0x000fe2000fffe0ff */
[----:B------:R-:W-:Y:S01]  /*51c0*/  ISETP.NE.AND P0, PT, R28, 0x2, PT ;  /* 0x000000021c00780c */ /* 0x000fe20003f05270 */
[----:B------:R-:W-:Y:S01]  /*51d0*/  UMOV UR11, UR35 ;  /* 0x00000023000b7c82 */ /* 0x000fe20008000000 */
[----:B------:R-:W-:Y:S01]  /*51e0*/  UMOV UR12, UR36 ;  /* 0x00000024000c7c82 */ /* 0x000fe20008000000 */
[----:B------:R-:W-:Y:S01]  /*51f0*/  @!P4 R2UR UR8, R0 ;  /* 0x000000000008c2ca */ /* 0x000fe200000e0000 */
[----:B------:R-:W-:Y:S01]  /*5200*/  IMAD.IADD R15, R10, 0x1, R90 ;  /* 0x000000010a0f7824 */ /* 0x000fe200078e025a */
[----:B------:R-:W-:Y:S01]  /*5210*/  @P3 R2UR UR36, R26 ;  /* 0x000000001a2432ca */ /* 0x000fe200000e0000 */
[----:B------:R-:W-:Y:S01]  /*5220*/  IMAD.IADD R14, R11, 0x1, R91 ;  /* 0x000000010b0e7824 */ /* 0x000fe200078e025b */
[----:B------:R-:W-:Y:S02]  /*5230*/  SEL R0, RZ, 0x1, P0 ;  /* 0x00000001ff007807 */ /* 0x000fe40000000000 */
[----:B------:R-:W-:Y:S01]  /*5240*/  LOP3.LUT R29, R29, 0x1, RZ, 0x3c, !PT ;  /* 0x000000011d1d7812 */ /* 0x000fe200078e3cff */
[----:B------:R-:W-:Y:S01]  /*5250*/  IMAD.U32 R8, RZ, RZ, UR9 ;  /* 0x00000009ff087e24 */ /* 0x000fe2000f8e00ff */
[----:B------:R-:W-:Y:S01]  /*5260*/  @!UP1 UIADD3 UR9, UPT, UPT, UR7, 0x98, URZ ;  /* 0x0000009807099890 */ /* 0x000fe2000fffe0ff */
[----:B------:R-:W-:Y:S02]  /*5270*/  LOP3.LUT R27, R27, R0, RZ, 0x3c, !PT ;  /* 0x000000001b1b7212 */ /* 0x000fe400078e3cff */
[----:B------:R-:W-:Y:S02]  /*5280*/  SEL R28, R28, RZ, P0 ;  /* 0x000000ff1c1c7207 */ /* 0x000fe40000000000 */
[----:B------:R-:W-:Y:S01]  /*5290*/  IMAD.U32 R9, RZ, RZ, UR8 ;  /* 0x00000008ff097e24 */ /* 0x000fe2000f8e00ff */
[----:B------:R-:W-:Y:S01]  /*52a0*/  @!P4 R2UR UR14, R8 ;  /* 0x00000000080ec2ca */ /* 0x000fe200000e0000 */
[----:B------:R-:W-:Y:S01]  /*52b0*/  @!UP1 UIADD3 UR8, UPT, UPT, UR7, 0x6200, URZ ;  /* 0x0000620007089890 */ /* 0x000fe2000fffe0ff */
[----:B------:R-:W-:Y:S02]  /*52c0*/  VOTEU.ALL UP1, P4 ;  /* 0x0000000000ff7886 */ /* 0x000fe40002020000 */
[----:B------:R-:W-:Y:S11]  /*52d0*/  @!P4 R2UR UR15, R9 ;  /* 0x00000000090fc2ca */ /* 0x000ff600000e0000 */
[----:B------:R-:W-:Y:S02]  /*52e0*/  @!UPT UIADD3 URZ, UPT, UPT, URZ, URZ, URZ ;  /* 0x000000fffffff290 */ /* 0x000fe4000fffe0ff */
[----:B------:R2:W-:Y:S01]  /*52f0*/  @!UP1 UTMALDG.3D [UR8], [UR14], desc[UR18] ;  /* 0x000012080e0095b4 */ /* 0x0005e20008011000 */
[----:B------:R2:W-:Y:S01]  /*5300*/  @!P4 SYNCS.ARRIVE.TRANS64.RED.A0TR RZ, [UR7+0x98], R25 ;  /* 0x00009819ffffc9a7 */ /* 0x0005e20008300407 */
[----:B------:R-:W-:Y:S01]  /*5310*/  UPLOP3.LUT UP1, UPT, UPT, UPT, UPT, 0x80, 0x8 ;  /* 0x000000000008789c */ /* 0x000fe20003f2f070 */
[----:B------:R-:W-:Y:S01]  /*5320*/  SYNCS.ARRIVE.TRANS64.RED.A1T0 RZ, [UR13], RZ ;  /* 0x000000ffffff79a7 */ /* 0x000fe2000810040d */
[----:B------:R-:W-:Y:S09]  /*5330*/  @P3 BRA `(.L_x_100) ;  /* 0xfffffff000a03947 */ /* 0x000ff2000383ffff */
[----:B------:R-:W-:-:S04]  /*5340*/  SHF.L.U32 R2, R29, 0x1f, RZ ;  /* 0x0000001f1d027819 */ /* 0x000fc800000006ff */
[----:B------:R-:W1:Y:S02]  /*5350*/  SYNCS.PHASECHK.TRANS64.TRYWAIT P0, [UR7+0xa0], R2 ;  /* 0x0000a002ff0075a7 */ /* 0x000e640008001107 */
[----:B-1----:R-:W-:Y:S05]  /*5360*/  @!P0 BRA `(.L_x_101) ;  /* 0x0000004c00c48947 */ /* 0x002fea0003800000 */
.L_x_202:
[----:B------:R-:W4:Y:S02]  /*5370*/  SYNCS.PHASECHK.TRANS64.TRYWAIT P0, [UR7+0xa8], R2 ;  /* 0x0000a802ff0075a7 */ /* 0x000f240008001107 */
[----:B----4-:R-:W-:Y:S05]  /*5380*/  @!P0 BRA `(.L_x_102) ;  /* 0x0000004c00d48947 */ /* 0x010fea0003800000 */
.L_x_204:
[----:B------:R-:W4:Y:S02]  /*5390*/  SYNCS.PHASECHK.TRANS64.TRYWAIT P0, [UR7+0xb0], R2 ;  /* 0x0000b002ff0075a7 */ /* 0x000f240008001107 */
[----:B----4-:R-:W-:Y:S05]  /*53a0*/  @!P0 BRA `(.L_x_103) ;  /* 0x0000004c00e48947 */ /* 0x010fea0003800000 */
.L_x_206:
[----:B-1----:R-:W-:-:S07]  /*53b0*/  MOV R0, UR7 ;  /* 0x0000000700007c02 */ /* 0x002fce0008000f00 */
.L_x_104:
[----:B-1----:R-:W-:-:S04]  /*53c0*/  SHF.L.U32 R2, R29, 0x1f, RZ ;  /* 0x0000001f1d027819 */ /* 0x002fc800000006ff */
[----:B------:R1:W4:Y:S03]  /*53d0*/  SYNCS.PHASECHK.TRANS64.TRYWAIT P0, [R0+URZ+0xb8], R2 ;  /* 0x0000b802000075a7 */ /* 0x00032600080011ff */
[----:B----4-:R-:W-:Y:S05]  /*53e0*/  @!P0 NANOSLEEP.SYNCS 0x989680 ;  /* 0x009896800000895d */ /* 0x010fea0003900000 */
[----:B------:R-:W4:Y:S02]  /*53f0*/  @!P0 SYNCS.PHASECHK.TRANS64 P0, [R0+URZ+0xb8], R2 ;  /* 0x0000b802000085a7 */ /* 0x000f2400080010ff */
[----:B--2-4-:R-:W-:Y:S05]  /*5400*/  @P0 EXIT ;  /* 0x000000000000094d */ /* 0x014fea0003800000 */
[----:B------:R-:W-:Y:S05]  /*5410*/  BRA `(.L_x_104) ;  /* 0xfffffffc00e87947 */ /* 0x000fea000383ffff */
.L_x_89:
[----:B------:R-:W-:-:S06]  /*5420*/  UISETP.GE.AND UP1, UPT, UR10, 0x4, UPT ;  /* 0x000000040a00788c */ /* 0x000fcc000bf26270 */
[----:B------:R-:W-:-:S13]  /*5430*/  PLOP3.LUT P0, PT, PT, PT, UP1, 0x80, 0x8 ;  /* 0x000000000008781c */ /* 0x000fda0003f0f018 */
[----:B------:R-:W-:Y:S05]  /*5440*/  @!P0 EXIT ;  /* 0x000000000000894d */ /* 0x000fea0003800000 */
[----:B------:R-:W-:Y:S01]  /*5450*/  BAR.SYNC.DEFER_BLOCKING 0x6, 0xa0 ;  /* 0x0182800000007b1d */ /* 0x000fe20000010000 */
[C---:B------:R-:W-:Y:S01]  /*5460*/  IMAD.SHL.U32 R2, R105.reuse, 0x20, RZ ;  /* 0x0000002069027824 */ /* 0x040fe200078e00ff */
[C---:B------:R-:W-:Y:S01]  /*5470*/  SHF.L.U32 R46, R105.reuse, 0x10, RZ ;  /* 0x00000010692e7819 */ /* 0x040fe200000006ff */
[C---:B------:R-:W-:Y:S01]  /*5480*/  IMAD.SHL.U32 R104, R105.reuse, 0x4, RZ ;  /* 0x0000000469687824 */ /* 0x040fe200078e00ff */
[C---:B------:R-:W-:Y:S01]  /*5490*/  LOP3.LUT R106, R105.reuse, 0x60, RZ, 0xc0, !PT ;  /* 0x00000060696a7812 */ /* 0x040fe200078ec0ff */
[----:B------:R-:W-:Y:S01]  /*54a0*/  HFMA2 R101, -RZ, RZ, 0, 5.9604644775390625e-08 ;  /* 0x00000001ff657431 */ /* 0x000fe200000001ff */
[----:B------:R-:W-:Y:S02]  /*54b0*/  UMOV UR48, 0x400 ;  /* 0x0000040000307882 */ /* 0x000fe40000000000 */
[----:B------:R-:W1:Y:S01]  /*54c0*/  LDC R95, c[0x0][0x370] ;  /* 0x0000dc00ff5f7b82 */ /* 0x000e620000000800 */
[----:B------:R-:W-:Y:S01]  /*54d0*/  ULEA UR48, UR37, UR48, 0x18 ;  /* 0x0000003025307291 */ /* 0x000fe2000f8ec0ff */
[----:B------:R-:W-:Y:S01]  /*54e0*/  LOP3.LUT R3, R2, 0xc0, RZ, 0xc0, !PT ;  /* 0x000000c002037812 */ /* 0x000fe200078ec0ff */
[----:B------:R-:W-:Y:S01]  /*54f0*/  HFMA2 R99, -RZ, RZ, 0, 0 ;  /* 0x00000000ff637431 */ /* 0x000fe200000001ff */
[----:B------:R-:W-:Y:S01]  /*5500*/  LOP3.LUT R103, R105, 0x2, RZ, 0xc0, !PT ;  /* 0x0000000269677812 */ /* 0x000fe200078ec0ff */
[----:B------:R-:W-:Y:S01]  /*5510*/  UIADD3 UR4, UPT, UPT, UR48, 0x200, URZ ;  /* 0x0000020030047890 */ /* 0x000fe2000fffe0ff */
[----:B------:R-:W-:Y:S01]  /*5520*/  LOP3.LUT R104, R3, 0x18, R104, 0xf8, !PT ;  /* 0x0000001803687812 */ /* 0x000fe200078ef868 */
[----:B------:R-:W-:Y:S01]  /*5530*/  IMAD.MOV.U32 R45, RZ, RZ, RZ ;  /* 0x000000ffff2d7224 */ /* 0x000fe200078e00ff */
[----:B------:R-:W2:Y:S01]  /*5540*/  LDC R42, c[0x0][0xb0c] ;  /* 0x0002c300ff2a7b82 */ /* 0x000ea20000000800 */
[----:B------:R-:W-:Y:S01]  /*5550*/  LOP3.LUT R46, R46, 0x600000, RZ, 0xc0, !PT ;  /* 0x006000002e2e7812 */ /* 0x000fe200078ec0ff */
[----:B------:R-:W-:Y:S01]  /*5560*/  IMAD.MOV.U32 R109, RZ, RZ, RZ ;  /* 0x000000ffff6d7224 */ /* 0x000fe200078e00ff */
[----:B------:R-:W-:Y:S01]  /*5570*/  LOP3.LUT R104, R104, 0xf20, R2, 0xf8, !PT ;  /* 0x00000f2068687812 */ /* 0x000fe200078ef802 */
[----:B------:R-:W-:Y:S01]  /*5580*/  IMAD.U32 R97, RZ, RZ, UR4 ;  /* 0x00000004ff617e24 */ /* 0x000fe2000f8e00ff */
[----:B------:R-:W-:Y:S01]  /*5590*/  LOP3.LUT R105, R105, 0x4, RZ, 0xc0, !PT ;  /* 0x0000000469697812 */ /* 0x000fe200078ec0ff */
[----:B------:R-:W3:Y:S01]  /*55a0*/  LDCU.64 UR52, c[0x0][0x348] ;  /* 0x00006900ff3477ac */ /* 0x000ee20008000a00 */
[----:B------:R-:W-:Y:S01]  /*55b0*/  MOV R100, RZ ;  /* 0x000000ff00647202 */ /* 0x000fe20000000f00 */
[----:B------:R-:W4:Y:S01]  /*55c0*/  LDC R93, c[0x0][0xb20] ;  /* 0x0002c800ff5d7b82 */ /* 0x000f220000000800 */
[----:B------:R-:W3:Y:S01]  /*55d0*/  LDS R0, [UR48+0x180] ;  /* 0x00018030ff007984 */ /* 0x000ee20008000800 */
[----:B------:R-:W-:Y:S01]  /*55e0*/  IMAD R104, R104, 0x2, R97 ;  /* 0x0000000268687824 */ /* 0x000fe200078e0261 */
[----:B------:R-:W1:Y:S03]  /*55f0*/  LDCU.64 UR38, c[0x0][0x888] ;  /* 0x00011100ff2677ac */ /* 0x000e660008000a00 */
[--C-:B------:R-:W-:Y:S01]  /*5600*/  IMAD R103, R103, -0x10, R104.reuse ;  /* 0xfffffff067677824 */ /* 0x100fe200078e0268 */
[----:B------:R-:W1:Y:S01]  /*5610*/  LDCU.64 UR44, c[0x0][0x890] ;  /* 0x00011200ff2c77ac */ /* 0x000e620008000a00 */
[----:B------:R-:W1:Y:S01]  /*5620*/  LDC R41, c[0x0][0xb30] ;  /* 0x0002cc00ff297b82 */ /* 0x000e620000000800 */
[----:B------:R-:W-:Y:S01]  /*5630*/  IMAD R102, R105, -0x10, R104 ;  /* 0xfffffff069667824 */ /* 0x000fe200078e0268 */
[----:B------:R-:W-:Y:S01]  /*5640*/  UMOV UR49, URZ ;  /* 0x000000ff00317c82 */ /* 0x000fe20008000000 */
[----:B------:R-:W-:-:S05]  /*5650*/  UMOV UR51, URZ ;  /* 0x000000ff00337c82 */ /* 0x000fca0008000000 */
[----:B------:R-:W1:Y:S08]  /*5660*/  LDC.64 R88, c[0x0][0xb10] ;  /* 0x0002c400ff587b82 */ /* 0x000e700000000a00 */
[----:B------:R-:W1:Y:S08]  /*5670*/  LDC.64 R38, c[0x0][0xb18] ;  /* 0x0002c600ff267b82 */ /* 0x000e700000000a00 */
[----:B------:R-:W1:Y:S08]  /*5680*/  LDC.64 R36, c[0x0][0xb28] ;  /* 0x0002ca00ff247b82 */ /* 0x000e700000000a00 */
[----:B------:R-:W1:Y:S01]  /*5690*/  LDC.64 R86, c[0x0][0x8b0] ;  /* 0x00022c00ff567b82 */ /* 0x000e620000000a00 */
[----:B---3--:R-:W-:-:S07]  /*56a0*/  IMAD.IADD R46, R0, 0x1, R46 ;  /* 0x00000001002e7824 */ /* 0x008fce00078e022e */
[----:B------:R-:W3:Y:S08]  /*56b0*/  LDC.64 R84, c[0x0][0x8a8] ;  /* 0x00022a00ff547b82 */ /* 0x000ef00000000a00 */
[----:B--2-4-:R-:W1:Y:S02]  /*56c0*/  LDC R94, c[0x0][0x374] ;  /* 0x0000dd00ff5e7b82 */ /* 0x014e640000000800 */
.L_x_148:
[----:B------:R-:W-:Y:S02]  /*56d0*/  LEA R0, R109, UR48, 0x3 ;  /* 0x000000306d007c11 */ /* 0x000fe4000f8e18ff */
[----:B------:R-:W-:Y:S02]  /*56e0*/  SHF.L.U32 R2, R99, 0x1f, RZ ;  /* 0x0000001f63027819 */ /* 0x000fe400000006ff */
[----:B-1----:R-:W-:Y:S02]  /*56f0*/  LEA R16, R109, UR48, 0x4 ;  /* 0x000000306d107c11 */ /* 0x002fe4000f8e20ff */
[----:B------:R-:W2:Y:S02]  /*5700*/  SYNCS.PHASECHK.TRANS64.TRYWAIT P0, [R0+URZ+0xd0], R2 ;  /* 0x0000d002000075a7 */ /* 0x000ea400080011ff */
[----:B--23--:R-:W-:Y:S05]  /*5710*/  @!P0 BRA `(.L_x_105) ;  /* 0x0000004c00208947 */ /* 0x00cfea0003800000 */
.L_x_207:
[----:B------:R-:W4:Y:S01]  /*5720*/  LDC.64 R10, c[0x0][0xb10] ;  /* 0x0002c400ff0a7b82 */ /* 0x000f220000000a00 */
[----:B------:R-:W3:Y:S01]  /*5730*/  LDS.128 R16, [R16+0x160] ;  /* 0x0001600010107984 */ /* 0x000ee20000000c00 */
[----:B-1----:R-:W-:Y:S01]  /*5740*/  ISETP.NE.AND P1, PT, R41, 0x1, PT ;  /* 0x000000012900780c */ /* 0x002fe20003f25270 */
[----:B--2---:R-:W-:Y:S01]  /*5750*/  VIADD R0, R0, 0xe0 ;  /* 0x000000e000007836 */ /* 0x004fe20000000000 */
[----:B------:R-:W-:Y:S04]  /*5760*/  ISETP.GE.AND P0, PT, R40, 0x1, PT ;  /* 0x000000012800780c */ /* 0x000fe80003f06270 */
[----:B------:R-:W1:Y:S01]  /*5770*/  LDC.64 R8, c[0x0][0xb18] ;  /* 0x0002c600ff087b82 */ /* 0x000e620000000a00 */
[----:B------:R-:W-:Y:S01]  /*5780*/  PRMT R0, RZ, 0x654, R0 ;  /* 0x00000654ff007816 */ /* 0x000fe20000000000 */
[----:B------:R-:W-:Y:S01]  /*5790*/  @!PT LDS RZ, [RZ] ;  /* 0x00000000fffff984 */ /* 0x000fe20000000800 */
[----:B------:R-:W-:Y:S01]  /*57a0*/  @!PT LDS RZ, [RZ] ;  /* 0x00000000fffff984 */ /* 0x000fe20000000800 */
[----:B------:R-:W-:Y:S01]  /*57b0*/  @!PT LDS RZ, [RZ] ;  /* 0x00000000fffff984 */ /* 0x000fe20000000800 */
[----:B------:R-:W-:Y:S01]  /*57c0*/  @!PT LDS RZ, [RZ] ;  /* 0x00000000fffff984 */ /* 0x000fe20000000800 */
[----:B------:R2:W-:Y:S06]  /*57d0*/  MEMBAR.ALL.CTA ;  /* 0x0000000000007992 */ /* 0x0005ec0000008000 */
[----:B--2---:R-:W2:Y:S01]  /*57e0*/  FENCE.VIEW.ASYNC.S ;  /* 0x00000000000073c6 */ /* 0x004ea20000000000 */
[----:B------:R-:W1:Y:S08]  /*57f0*/  @!P1 LDC R12, c[0x0][0xb20] ;  /* 0x0002c800ff0c9b82 */ /* 0x000e700000000800 */
[----:B------:R-:W1:Y:S01]  /*5800*/  @!P1 LDC R7, c[0x0][0xb0c] ;  /* 0x0002c300ff079b82 */ /* 0x000e620000000800 */
[----:B--2---:R2:W-:Y:S01]  /*5810*/  SYNCS.ARRIVE.TRANS64.RED.A1T0 RZ, [R0+URZ], RZ ;  /* 0x000000ff00ff79a7 */ /* 0x0045e200081004ff */
[----:B---3--:R-:W-:Y:S04]  /*5820*/  LOP3.LUT P4, RZ, R18, 0x1, RZ, 0xc0, !PT ;  /* 0x0000000112ff7812 */ /* 0x008fe8000788c0ff */
[----:B------:R-:W-:Y:S09]  /*5830*/  P2R R107, PR, RZ, 0x10 ;  /* 0x00000010ff6b7803 */ /* 0x000ff20000000000 */
[----:B------:R-:W-:Y:S02]  /*5840*/  @P4 MOV R44, R16 ;  /* 0x00000010002c4202 */ /* 0x000fe40000000f00 */
[----:B------:R-:W-:Y:S01]  /*5850*/  @P4 LOP3.LUT R43, R17, 0xffff, RZ, 0xc0, !PT ;  /* 0x0000ffff112b4812 */ /* 0x000fe200078ec0ff */
[----:B--2-4-:R-:W-:Y:S06]  /*5860*/  @!P0 BRA `(.L_x_106) ;  /* 0x0000000000a48947 */ /* 0x014fec0003800000 */
[----:B------:R-:W-:Y:S01]  /*5870*/  IMAD.HI.U32 R0, R94, R39, RZ ;  /* 0x000000275e007227 */ /* 0x000fe200078e00ff */
[----:B------:R-:W-:Y:S02]  /*5880*/  ISETP.NE.AND P0, PT, R38, 0x1, PT ;  /* 0x000000012600780c */ /* 0x000fe40003f05270 */
[----:B------:R-:W-:Y:S01]  /*5890*/  ISETP.NE.AND P2, PT, R40, 0x1, PT ;  /* 0x000000012800780c */ /* 0x000fe20003f45270 */
[----:B------:R-:W-:Y:S01]  /*58a0*/  IMAD.HI.U32 R4, R95, R88, RZ ;  /* 0x000000585f047227 */ /* 0x000fe200078e00ff */
[----:B------:R-:W-:Y:S02]  /*58b0*/  SHF.R.U32.HI R0, RZ, R93, R0 ;  /* 0x0000005dff007219 */ /* 0x000fe40000011600 */
[----:B------:R-:W-:Y:S01]  /*58c0*/  ISETP.NE.AND P3, PT, R42, 0x1, PT ;  /* 0x000000012a00780c */ /* 0x000fe20003f65270 */
[----:B------:R-:W-:Y:S01]  /*58d0*/  IMAD.HI.U32 R6, R43, R39, RZ ;  /* 0x000000272b067227 */ /* 0x000fe200078e00ff */
[-C--:B------:R-:W-:Y:S02]  /*58e0*/  SHF.R.U32.HI R4, RZ, R89.reuse, R4 ;  /* 0x00000059ff047219 */ /* 0x080fe40000011604 */
[----:B------:R-:W-:Y:S01]  /*58f0*/  SEL R0, R94, R0, !P0 ;  /* 0x000000005e007207 */ /* 0x000fe20004000000 */
[----:B------:R-:W-:Y:S01]  /*5900*/  IMAD.HI.U32 R5, R44, R88, RZ ;  /* 0x000000582c057227 */ /* 0x000fe200078e00ff */
[----:B------:R-:W-:Y:S03]  /*5910*/  SEL R4, R95, R4, !P3 ;  /* 0x000000045f047207 */ /* 0x000fe60005800000 */
[-C--:B------:R-:W-:Y:S01]  /*5920*/  IMAD.HI.U32 R3, R0, R36.reuse, RZ ;  /* 0x0000002400037227 */ /* 0x080fe200078e00ff */
[----:B------:R-:W-:Y:S03]  /*5930*/  SHF.R.U32.HI R5, RZ, R89, R5 ;  /* 0x00000059ff057219 */ /* 0x000fe60000011605 */
[----:B------:R-:W-:Y:S01]  /*5940*/  IMAD.HI.U32 R2, R4, R36, RZ ;  /* 0x0000002404027227 */ /* 0x000fe200078e00ff */
[----:B------:R-:W-:Y:S02]  /*5950*/  @P2 SHF.R.U32.HI R0, RZ, R37, R3 ;  /* 0x00000025ff002219 */ /* 0x000fe40000011603 */
[----:B------:R-:W-:Y:S02]  /*5960*/  SHF.R.U32.HI R3, RZ, R93, R6 ;  /* 0x0000005dff037219 */ /* 0x000fe40000011606 */
[----:B------:R-:W-:Y:S01]  /*5970*/  @P2 SHF.R.U32.HI R4, RZ, R37, R2 ;  /* 0x00000025ff042219 */ /* 0x000fe20000011602 */
[----:B------:R-:W-:Y:S01]  /*5980*/  IMAD R0, R40, R0, RZ ;  /* 0x0000000028007224 */ /* 0x000fe200078e02ff */
[----:B------:R-:W-:Y:S02]  /*5990*/  SEL R3, R43, R3, !P0 ;  /* 0x000000032b037207 */ /* 0x000fe40004000000 */
[----:B------:R-:W-:Y:S01]  /*59a0*/  SEL R2, R44, R5, !P3 ;  /* 0x000000052c027207 */ /* 0x000fe20005800000 */
[----:B------:R-:W-:Y:S01]  /*59b0*/  IMAD R5, R40, R4, RZ ;  /* 0x0000000428057224 */ /* 0x000fe200078e02ff */
[C---:B------:R-:W-:Y:S01]  /*59c0*/  ISETP.GE.AND P0, PT, R3.reuse, R0, PT ;  /* 0x000000000300720c */ /* 0x040fe20003f06270 */
[C---:B------:R-:W-:Y:S03]  /*59d0*/  IMAD.HI.U32 R0, R3.reuse, R36, RZ ;  /* 0x0000002403007227 */ /* 0x040fe600078e00ff */
[C---:B------:R-:W-:Y:S02]  /*59e0*/  ISETP.GE.OR P0, PT, R2.reuse, R5, P0 ;  /* 0x000000050200720c */ /* 0x040fe40000706670 */
[----:B------:R-:W-:Y:S04]  /*59f0*/  SHF.R.U32.HI R0, RZ, R37, R0 ;  /* 0x00000025ff007219 */ /* 0x000fe80000011600 */
[C---:B------:R-:W-:Y:S05]  /*5a00*/  SEL R6, R3.reuse, R0, !P2 ;  /* 0x0000000003067207 */ /* 0x040fea0005000000 */
        /* <DEDUP_REMOVED lines=14> */
[----:B------:R-:W-:Y:S07]  /*5af0*/  IMAD R43, R3, R38, R43 ;  /* 0x00000026032b7224 */ /* 0x000fee00078e022b */
.L_x_106:
[----:B-1----:R-:W-:Y:S01]  /*5b00*/  @!P1 ISETP.NE.AND P0, PT, R8, 0x1, PT ;  /* 0x000000010800980c */ /* 0x002fe20003f05270 */
[----:B------:R-:W-:Y:S01]  /*5b10*/  @!P1 IMAD.HI.U32 R2, R43, R9, RZ ;  /* 0x000000092b029227 */ /* 0x000fe200078e00ff */
[----:B------:R-:W-:Y:S01]  /*5b20*/  R2UR UR42, R14 ;  /* 0x000000000e2a72ca */ /* 0x000fe200000e0000 */
[----:B------:R-:W-:Y:S01]  /*5b30*/  BSSY.RECONVERGENT B6, `(.L_x_107) ;  /* 0x0000031000067945 */ /* 0x000fe20003800200 */
[----:B------:R-:W-:Y:S01]  /*5b40*/  R2UR UR41, R15 ;  /* 0x000000000f2972ca */ /* 0x000fe200000e0000 */
[C---:B------:R-:W-:Y:S01]  /*5b50*/  @!P1 IMAD.HI.U32 R0, R44.reuse, R10, RZ ;  /* 0x0000000a2c009227 */ /* 0x040fe200078e00ff */
[----:B------:R-:W-:Y:S02]  /*5b60*/  @!P1 SHF.R.U32.HI R2, RZ, R12, R2 ;  /* 0x0000000cff029219 */ /* 0x000fe40000011602 */
[----:B------:R-:W-:Y:S01]  /*5b70*/  @!P1 ISETP.NE.AND P2, PT, R7, 0x1, PT ;  /* 0x000000010700980c */ /* 0x000fe20003f45270 */
[----:B------:R-:W-:Y:S01]  /*5b80*/  VIADD R109, R109, 0x1 ;  /* 0x000000016d6d7836 */ /* 0x000fe20000000000 */
[----:B------:R-:W-:Y:S02]  /*5b90*/  @!P1 SEL R2, R43, R2, !P0 ;  /* 0x000000022b029207 */ /* 0x000fe40004000000 */
[----:B------:R-:W-:Y:S02]  /*5ba0*/  @!P1 SHF.R.U32.HI R0, RZ, R11, R0 ;  /* 0x0000000bff009219 */ /* 0x000fe40000011600 */
[----:B------:R-:W-:Y:S01]  /*5bb0*/  LOP3.LUT P0, RZ, R97, 0x1b0, RZ, 0xc0, !PT ;  /* 0x000001b061ff7812 */ /* 0x000fe2000780c0ff */
[----:B------:R-:W-:Y:S01]  /*5bc0*/  USHF.L.U32 UR42, UR42, 0x7, URZ ;  /* 0x000000072a2a7899 */ /* 0x000fe200080006ff */
[----:B------:R-:W-:Y:S01]  /*5bd0*/  @!P1 SEL R3, R44, R0, !P2 ;  /* 0x000000002c039207 */ /* 0x000fe20005000000 */
[----:B------:R-:W-:Y:S01]  /*5be0*/  USHF.L.U32 UR41, UR41, 0x7, URZ ;  /* 0x0000000729297899 */ /* 0x000fe200080006ff */
[----:B------:R-:W-:Y:S03]  /*5bf0*/  @P4 SHF.R.U32.HI R98, RZ, 0x10, R17 ;  /* 0x00000010ff624819 */ /* 0x000fe60000011611 */
[----:B------:R-:W-:Y:S02]  /*5c00*/  @!P1 IMAD.IADD R0, R2, 0x1, -R3 ;  /* 0x0000000102009824 */ /* 0x000fe400078e0a03 */
[----:B------:R-:W-:Y:S02]  /*5c10*/  @!P1 IMAD.IADD R2, R3, 0x1, -R2 ;  /* 0x0000000103029824 */ /* 0x000fe400078e0a02 */
[----:B------:R-:W-:Y:S02]  /*5c20*/  @!P1 IMAD R44, R0, R7, R44 ;  /* 0x00000007002c9224 */ /* 0x000fe400078e022c */
[----:B------:R-:W-:Y:S01]  /*5c30*/  @!P1 IMAD R43, R2, R8, R43 ;  /* 0x00000008022b9224 */ /* 0x000fe200078e022b */
[----:B------:R-:W-:Y:S06]  /*5c40*/  @!P0 BRA `(.L_x_108) ;  /* 0x00000000007c8947 */ /* 0x000fec0003800000 */
[----:B------:R-:W1:Y:S01]  /*5c50*/  LDCU.64 UR8, c[0x4][0x80] ;  /* 0x01001000ff0877ac */ /* 0x000e620008000a00 */
[----:B------:R-:W-:Y:S01]  /*5c60*/  MOV R2, 0x0 ;  /* 0x0000000000027802 */ /* 0x000fe20000000f00 */
[----:B------:R-:W-:Y:S02]  /*5c70*/  HFMA2 R12, -RZ, RZ, 0, 5.9604644775390625e-08 ;  /* 0x00000001ff0c7431 */ /* 0x000fe400000001ff */
[----:B------:R-:W-:Y:S01]  /*5c80*/  IMAD.MOV.U32 R8, RZ, RZ, 0x70 ;  /* 0x00000070ff087424 */ /* 0x000fe200078e00ff */
[----:B------:R2:W3:Y:S01]  /*5c90*/  LDC.64 R14, c[0x4][R2] ;  /* 0x01000000020e7b82 */ /* 0x0004e20000000a00 */
[----:B------:R-:W4:Y:S01]  /*5ca0*/  LDCU.64 UR6, c[0x4][0x88] ;  /* 0x01001100ff0677ac */ /* 0x000f220008000a00 */
[----:B------:R-:W-:Y:S01]  /*5cb0*/  IMAD.MOV.U32 R13, RZ, RZ, RZ ;  /* 0x000000ffff0d7224 */ /* 0x000fe200078e00ff */
[----:B------:R-:W2:Y:S01]  /*5cc0*/  LDCU.64 UR4, c[0x4][0x8] ;  /* 0x01000100ff0477ac */ /* 0x000ea20008000a00 */
[----:B-1----:R-:W-:Y:S01]  /*5cd0*/  MOV R5, UR9 ;  /* 0x0000000900057c02 */ /* 0x002fe20008000f00 */
[----:B------:R-:W-:Y:S01]  /*5ce0*/  IMAD.U32 R4, RZ, RZ, UR8 ;  /* 0x00000008ff047e24 */ /* 0x000fe2000f8e00ff */
[----:B----4-:R-:W-:Y:S01]  /*5cf0*/  MOV R7, UR7 ;  /* 0x0000000700077c02 */ /* 0x010fe20008000f00 */
[----:B------:R-:W-:Y:S01]  /*5d00*/  IMAD.U32 R6, RZ, RZ, UR6 ;  /* 0x00000006ff067e24 */ /* 0x000fe2000f8e00ff */
[----:B--2---:R-:W-:Y:S01]  /*5d10*/  MOV R11, UR5 ;  /* 0x00000005000b7c02 */ /* 0x004fe20008000f00 */
[----:B------:R-:W-:Y:S02]  /*5d20*/  IMAD.U32 R10, RZ, RZ, UR4 ;  /* 0x00000004ff0a7e24 */ /* 0x000fe4000f8e00ff */
[----:B------:R-:W-:Y:S07]  /*5d30*/  LEPC R20, `(.L_x_109) ;  /* 0x000000001014794e */ /* 0x000fee0000000000 */
[----:B---3-5:R-:W-:Y:S05]  /*5d40*/  CALL.ABS.NOINC R14 ;  /* 0x000000000e007343 */ /* 0x028fea0003c00000 */
.L_x_109:
[----:B------:R-:W1:Y:S01]  /*5d50*/  LDCU.64 UR8, c[0x4][0x80] ;  /* 0x01001000ff0877ac */ /* 0x000e620008000a00 */
[----:B------:R-:W2:Y:S01]  /*5d60*/  LDC.64 R2, c[0x4][R2] ;  /* 0x0100000002027b82 */ /* 0x000ea20000000a00 */
[----:B------:R-:W-:Y:S02]  /*5d70*/  HFMA2 R12, -RZ, RZ, 0, 5.9604644775390625e-08 ;  /* 0x00000001ff0c7431 */ /* 0x000fe400000001ff */
[----:B------:R-:W-:Y:S02]  /*5d80*/  IMAD.MOV.U32 R8, RZ, RZ, 0x70 ;  /* 0x00000070ff087424 */ /* 0x000fe400078e00ff */
[----:B------:R-:W-:Y:S01]  /*5d90*/  IMAD.MOV.U32 R13, RZ, RZ, RZ ;  /* 0x000000ffff0d7224 */ /* 0x000fe200078e00ff */
[----:B------:R-:W3:Y:S01]  /*5da0*/  LDCU.64 UR6, c[0x4][0x88] ;  /* 0x01001100ff0677ac */ /* 0x000ee20008000a00 */
[----:B------:R-:W4:Y:S01]  /*5db0*/  LDCU.64 UR4, c[0x4][0x8] ;  /* 0x01000100ff0477ac */ /* 0x000f220008000a00 */
[----:B-1----:R-:W-:Y:S02]  /*5dc0*/  MOV R4, UR8 ;  /* 0x0000000800047c02 */ /* 0x002fe40008000f00 */
[----:B------:R-:W-:Y:S02]  /*5dd0*/  MOV R5, UR9 ;  /* 0x0000000900057c02 */ /* 0x000fe40008000f00 */
[----:B---3--:R-:W-:Y:S01]  /*5de0*/  MOV R7, UR7 ;  /* 0x0000000700077c02 */ /* 0x008fe20008000f00 */
[----:B------:R-:W-:Y:S01]  /*5df0*/  IMAD.U32 R6, RZ, RZ, UR6 ;  /* 0x00000006ff067e24 */ /* 0x000fe2000f8e00ff */
[----:B----4-:R-:W-:Y:S01]  /*5e00*/  MOV R11, UR5 ;  /* 0x00000005000b7c02 */ /* 0x010fe20008000f00 */
[----:B------:R-:W-:Y:S02]  /*5e10*/  IMAD.U32 R10, RZ, RZ, UR4 ;  /* 0x00000004ff0a7e24 */ /* 0x000fe4000f8e00ff */
[----:B------:R-:W-:Y:S07]  /*5e20*/  LEPC R20, `(.L_x_108) ;  /* 0x000000001014794e */ /* 0x000fee0000000000 */
[----:B--2---:R-:W-:Y:S05]  /*5e30*/  CALL.ABS.NOINC R2 ;  /* 0x0000000002007343 */ /* 0x004fea0003c00000 */
.L_x_108:
[----:B------:R-:W-:Y:S05]  /*5e40*/  BSYNC.RECONVERGENT B6 ;  /* 0x0000000000067941 */ /* 0x000fea0003800200 */
.L_x_107:
[----:B------:R-:W-:Y:S01]  /*5e50*/  ISETP.NE.U32.AND P4, PT, R86, RZ, PT ;  /* 0x000000ff5600720c */ /* 0x000fe20003f85070 */
[----:B------:R-:W-:Y:S01]  /*5e60*/  UISETP.NE.AND UP2, UPT, UR50, URZ, UPT ;  /* 0x000000ff3200728c */ /* 0x000fe2000bf45270 */
[----:B------:R-:W-:Y:S01]  /*5e70*/  ISETP.NE.U32.AND P2, PT, RZ, UR38, PT ;  /* 0x00000026ff007c0c */ /* 0x000fe2000bf45070 */
[----:B------:R-:W-:Y:S01]  /*5e80*/  UISETP.NE.U32.AND UP1, UPT, UR44, URZ, UPT ;  /* 0x000000ff2c00728c */ /* 0x000fe2000bf25070 */
[----:B------:R-:W-:Y:S01]  /*5e90*/  ISETP.NE.AND.EX P4, PT, R87, RZ, PT, P4 ;  /* 0x000000ff5700720c */ /* 0x000fe20003f85340 */
[----:B------:R-:W-:Y:S01]  /*5ea0*/  UPLOP3.LUT UP0, UPT, UPT, UPT, UPT, 0x40, 0x4 ;  /* 0x000000000004789c */ /* 0x000fe20003f0e870 */
[----:B------:R-:W-:Y:S01]  /*5eb0*/  ISETP.NE.AND.EX P2, PT, RZ, UR39, PT, P2 ;  /* 0x00000027ff007c0c */ /* 0x000fe2000bf45320 */
[----:B------:R-:W-:Y:S01]  /*5ec0*/  UISETP.NE.AND.EX UP1, UPT, UR45, URZ, UPT, UP1 ;  /* 0x000000ff2d00728c */ /* 0x000fe2000bf25310 */
[----:B------:R-:W-:Y:S04]  /*5ed0*/  PLOP3.LUT P1, PT, PT, PT, UP2, 0x80, 0x8 ;  /* 0x000000000008781c */ /* 0x000fe80003f2f028 */
[----:B------:R-:W-:Y:S06]  /*5ee0*/  @UP2 UPLOP3.LUT UP0, UPT, UPT, UPT, UP1, 0x80, 0x8 ;  /* 0x000000000008289c */ /* 0x000fec0003f0f010 */
[----:B------:R-:W-:Y:S01]  /*5ef0*/  PLOP3.LUT P0, PT, PT, PT, UP0, 0x80, 0x8 ;  /* 0x000000000008781c */ /* 0x000fe20003f0f008 */
[----:B------:R-:W-:Y:S01]  /*5f00*/  @!UPT UIADD3 URZ, UPT, UPT, URZ, URZ, URZ ;  /* 0x000000fffffff290 */ /* 0x000fe2000fffe0ff */
[----:B------:R-:W-:Y:S11]  /*5f10*/  BRA.U !UP1, `(.L_x_110) ;  /* 0x0000000109387547 */ /* 0x000ff6000b800000 */
[----:B------:R-:W-:Y:S01]  /*5f20*/  UISETP.NE.U32.AND UP0, UPT, UR38, URZ, UPT ;  /* 0x000000ff2600728c */ /* 0x000fe2000bf05070 */
[----:B------:R-:W-:Y:S02]  /*5f30*/  HFMA2 R0, -RZ, RZ, 0, 5.9604644775390625e-08 ;  /* 0x00000001ff007431 */ /* 0x000fe400000001ff */
[----:B------:R-:W-:Y:S01]  /*5f40*/  IMAD.MOV.U32 R92, RZ, RZ, 0x1 ;  /* 0x00000001ff5c7424 */ /* 0x000fe200078e00ff */
[----:B------:R-:W-:Y:S06]  /*5f50*/  UISETP.NE.AND.EX UP0, UPT, UR39, URZ, UPT, UP0 ;  /* 0x000000ff2700728c */ /* 0x000fec000bf05300 */
[----:B------:R-:W-:Y:S05]  /*5f60*/  PLOP3.LUT P3, PT, PT, PT, UP0, 0x80, 0x8 ;  /* 0x000000000008781c */ /* 0x000fea0003f6f008 */
[----:B------:R-:W1:Y:S01]  /*5f70*/  @UP0 LDCU.64 UR6, c[0x0][0x888] ;  /* 0x00011100ff0607ac */ /* 0x000e620008000a00 */
[----:B------:R-:W-:Y:S07]  /*5f80*/  @UP0 UIMAD UR4, UR36, UR44, URZ ;  /* 0x0000002c240402a4 */ /* 0x000fee000f8e02ff */
[----:B------:R-:W-:Y:S01]  /*5f90*/  @!P3 PRMT R92, R0, 0x7610, R92 ;  /* 0x00007610005cb816 */ /* 0x000fe2000000005c */
[----:B-1----:R-:W-:Y:S03]  /*5fa0*/  @UP0 UIMAD.WIDE UR6, UR4, 0x4, UR6 ;  /* 0x00000004040608a5 */ /* 0x002fe6000f8e0206 */
[----:B------:R-:W1:Y:S03]  /*5fb0*/  @!UP0 LDCU UR4, c[0x0][0x880] ;  /* 0x00011000ff0487ac */ /* 0x000e660008000800 */
[----:B------:R-:W-:Y:S01]  /*5fc0*/  IMAD.U32 R2, RZ, RZ, UR6 ;  /* 0x00000006ff027e24 */ /* 0x000fe2000f8e00ff */
[----:B------:R-:W-:Y:S05]  /*5fd0*/  MOV R3, UR7 ;  /* 0x0000000700037c02 */ /* 0x000fea0008000f00 */
[----:B-----5:R2:W5:Y:S02]  /*5fe0*/  @P3 LDG.E R49, desc[UR46][R2.64] ;  /* 0x0000002e02313981 */ /* 0x020564000c1e1900 */
[----:B-12---:R-:W-:Y:S02]  /*5ff0*/  @!P3 IMAD.U32 R49, RZ, RZ, UR4 ;  /* 0x00000004ff31be24 */ /* 0x006fe4000f8e00ff */
.L_x_110:
[----:B------:R-:W-:Y:S05]  /*6000*/  @!P4 BRA `(.L_x_111) ;  /* 0x000000000020c947 */ /* 0x000fea0003800000 */
[----:B------:R-:W-:Y:S04]  /*6010*/  ISETP.NE.U32.AND P3, PT, R84, RZ, PT ;  /* 0x000000ff5400720c */ /* 0x000fe80003f65070 */
[----:B------:R-:W-:Y:S11]  /*6020*/  ISETP.NE.AND.EX P3, PT, R85, RZ, PT, P3 ;  /* 0x000000ff5500720c */ /* 0x000ff60003f65330 */
[----:B------:R-:W-:Y:S02]  /*6030*/  @!UPT UIADD3 URZ, UPT, UPT, URZ, URZ, URZ ;  /* 0x000000fffffff290 */ /* 0x000fe4000fffe0ff */
[----:B------:R-:W1:Y:S01]  /*6040*/  @P3 LDC.64 R2, c[0x0][0x8a8] ;  /* 0x00022a00ff023b82 */ /* 0x000e620000000a00 */
[----:B------:R-:W-:Y:S04]  /*6050*/  @P3 IMAD R0, R86, UR36, RZ ;  /* 0x0000002456003c24 */ /* 0x000fe8000f8e02ff */
[----:B-1----:R-:W-:Y:S05]  /*6060*/  @P3 IMAD.WIDE R2, R0, 0x4, R2 ;  /* 0x0000000400023825 */ /* 0x002fea00078e0202 */
[----:B-----5:R1:W5:Y:S02]  /*6070*/  @P3 LDG.E R47, desc[UR46][R2.64] ;  /* 0x0000002e022f3981 */ /* 0x020364000c1e1900 */
[----:B-1----:R-:W2:Y:S02]  /*6080*/  @!P3 LDC R47, c[0x0][0x8a0] ;  /* 0x00022800ff2fbb82 */ /* 0x002ea40000000800 */
.L_x_111:
[----:B-----5:R-:W-:Y:S01]  /*6090*/  FSETP.NEU.AND P3, PT, R49, RZ, PT ;  /* 0x000000ff3100720b */ /* 0x020fe20003f6d000 */
[----:B------:R-:W-:Y:S01]  /*60a0*/  BSSY B1, `(.L_x_112) ;  /* 0x0000039000017945 */ /* 0x000fe20003800000 */
[----:B------:R-:W-:Y:S01]  /*60b0*/  SEL R3, RZ, 0xffffffff, P2 ;  /* 0xffffffffff037807 */ /* 0x000fe20001000000 */
[----:B------:R-:W-:Y:S01]  /*60c0*/  IMAD.MOV.U32 R61, RZ, RZ, 0x1 ;  /* 0x00000001ff3d7424 */ /* 0x000fe200078e00ff */
[----:B------:R-:W-:Y:S01]  /*60d0*/  @P1 LOP3.LUT P2, RZ, R92, 0xff, RZ, 0xc0, !PT ;  /* 0x000000ff5cff1812 */ /* 0x000fe2000784c0ff */
[----:B------:R-:W-:Y:S01]  /*60e0*/  IMAD R48, R45, 0x80, R46 ;  /* 0x000000802d307824 */ /* 0x000fe200078e022e */
[----:B------:R-:W-:Y:S01]  /*60f0*/  @P1 SEL R0, RZ, 0xffffffff, P3 ;  /* 0xffffffffff001807 */ /* 0x000fe20001800000 */
[----:B------:R-:W-:Y:S01]  /*6100*/  IMAD R110, R105, -0x10, R103 ;  /* 0xfffffff0696e7824 */ /* 0x000fe200078e0267 */
[----:B------:R-:W-:Y:S01]  /*6110*/  LOP3.LUT R101, R101, 0x1, RZ, 0x3c, !PT ;  /* 0x0000000165657812 */ /* 0x000fe200078e3cff */
[----:B------:R-:W-:Y:S01]  /*6120*/  IMAD.MOV.U32 R60, RZ, RZ, RZ ;  /* 0x000000ffff3c7224 */ /* 0x000fe200078e00ff */
[----:B------:R-:W-:Y:S02]  /*6130*/  @P0 SEL R0, R3, R0, !P2 ;  /* 0x0000000003000207 */ /* 0x000fe40005000000 */
[----:B------:R-:W-:Y:S02]  /*6140*/  CS2R R82, SRZ ;  /* 0x0000000000527805 */ /* 0x000fe4000001ff00 */
[----:B------:R-:W-:Y:S02]  /*6150*/  LEA R112, R45, UR48, 0x3 ;  /* 0x000000302d707c11 */ /* 0x000fe4000f8e18ff */
[----:B------:R-:W-:Y:S02]  /*6160*/  CS2R R80, SRZ ;  /* 0x0000000000507805 */ /* 0x000fe4000001ff00 */
[----:B------:R-:W-:Y:S02]  /*6170*/  @P1 LOP3.LUT R0, R0, 0x1, RZ, 0xc0, !PT ;  /* 0x0000000100001812 */ /* 0x000fe400078ec0ff */
[----:B------:R-:W-:Y:S02]  /*6180*/  CS2R R74, SRZ ;  /* 0x00000000004a7805 */ /* 0x000fe4000001ff00 */
[----:B------:R-:W-:Y:S02]  /*6190*/  PLOP3.LUT P2, PT, PT, PT, UP1, 0x80, 0x8 ;  /* 0x000000000008781c */ /* 0x000fe40003f4f018 */
[----:B------:R-:W-:Y:S02]  /*61a0*/  CS2R R72, SRZ ;  /* 0x0000000000487805 */ /* 0x000fe4000001ff00 */
[----:B------:R-:W-:Y:S02]  /*61b0*/  ISETP.NE.U32.OR P5, PT, R0, 0x1, !P1 ;  /* 0x000000010000780c */ /* 0x000fe40004fa5470 */
[----:B------:R-:W-:Y:S02]  /*61c0*/  CS2R R66, SRZ ;  /* 0x0000000000427805 */ /* 0x000fe4000001ff00 */
[----:B------:R-:W-:Y:S02]  /*61d0*/  LOP3.LUT P4, R108, R92, 0xff, RZ, 0xc0, !PT ;  /* 0x000000ff5c6c7812 */ /* 0x000fe4000788c0ff */
[----:B------:R-:W-:Y:S02]  /*61e0*/  CS2R R64, SRZ ;  /* 0x0000000000407805 */ /* 0x000fe4000001ff00 */
[----:B------:R-:W-:Y:S02]  /*61f0*/  SEL R2, RZ, 0xffffffff, P3 ;  /* 0xffffffffff027807 */ /* 0x000fe40001800000 */
[----:B------:R-:W-:Y:S02]  /*6200*/  CS2R R58, SRZ ;  /* 0x00000000003a7805 */ /* 0x000fe4000001ff00 */
[----:B------:R-:W-:Y:S02]  /*6210*/  P2R R111, PR, RZ, 0x20 ;  /* 0x00000020ff6f7803 */ /* 0x000fe40000000000 */
[----:B------:R-:W-:Y:S02]  /*6220*/  CS2R R56, SRZ ;  /* 0x0000000000387805 */ /* 0x000fe4000001ff00 */
[----:B------:R-:W-:Y:S02]  /*6230*/  @P2 SEL R2, R3, R2, !P4 ;  /* 0x0000000203022207 */ /* 0x000fe40006000000 */
[----:B------:R-:W-:Y:S02]  /*6240*/  @P5 SHF.L.U32 R0, R101, 0x1f, RZ ;  /* 0x0000001f65005819 */ /* 0x000fe400000006ff */
[----:B------:R-:W-:Y:S02]  /*6250*/  LOP3.LUT R2, R2, 0x1, RZ, 0xc0, !PT ;  /* 0x0000000102027812 */ /* 0x000fe400078ec0ff */
[----:B------:R1:W3:Y:S02]  /*6260*/  @P5 SYNCS.PHASECHK.TRANS64.TRYWAIT P1, [UR48+0x80], R0 ;  /* 0x00008000ff0055a7 */ /* 0x0002e40008021130 */
[----:B------:R-:W-:Y:S04]  /*6270*/  ISETP.NE.U32.AND P2, PT, R2, 0x1, PT ;  /* 0x000000010200780c */ /* 0x000fe80003f45070 */
[----:B------:R-:W-:Y:S02]  /*6280*/  P2R R62, PR, RZ, 0x4 ;  /* 0x00000004ff3e7803 */ /* 0x000fe40000000000 */
[----:B-1----:R-:W-:Y:S04]  /*6290*/  SHF.L.U32 R0, R100, 0x1f, RZ ;  /* 0x0000001f64007819 */ /* 0x002fe800000006ff */
[----:B------:R1:W4:Y:S01]  /*62a0*/  SYNCS.PHASECHK.TRANS64.TRYWAIT P0, [R112+URZ+0xf0], R0 ;  /* 0x0000f000700075a7 */ /* 0x00032200080011ff */
[----:B---3--:R-:W-:Y:S01]  /*62b0*/  @P5 SEL R61, RZ, 0x1, !P1 ;  /* 0x00000001ff3d5807 */ /* 0x008fe20004800000 */
[----:B-1----:R-:W-:Y:S06]  /*62c0*/  @!P5 BRA `(.L_x_113) ;  /* 0x000000000058d947 */ /* 0x002fec0003800000 */
[----:B------:R-:W-:Y:S01]  /*62d0*/  IMAD.MOV.U32 R83, RZ, RZ, RZ ;  /* 0x000000ffff537224 */ /* 0x000fe200078e00ff */
[----:B------:R-:W-:Y:S01]  /*62e0*/  ISETP.NE.AND P1, PT, R61, RZ, PT ;  /* 0x000000ff3d00720c */ /* 0x000fe20003f25270 */
[----:B------:R-:W-:Y:S01]  /*62f0*/  BSSY B0, `(.L_x_114) ;  /* 0x000000c000007945 */ /* 0x000fe20003800000 */
[----:B------:R-:W-:Y:S02]  /*6300*/  CS2R R58, SRZ ;  /* 0x00000000003a7805 */ /* 0x000fe4000001ff00 */
[----:B------:R-:W-:Y:S02]  /*6310*/  CS2R R56, SRZ ;  /* 0x0000000000387805 */ /* 0x000fe4000001ff00 */
[----:B------:R-:W-:Y:S02]  /*6320*/  CS2R R66, SRZ ;  /* 0x0000000000427805 */ /* 0x000fe4000001ff00 */
[----:B------:R-:W-:Y:S02]  /*6330*/  CS2R R64, SRZ ;  /* 0x0000000000407805 */ /* 0x000fe4000001ff00 */
[----:B------:R-:W-:Y:S02]  /*6340*/  CS2R R74, SRZ ;  /* 0x00000000004a7805 */ /* 0x000fe4000001ff00 */
[----:B------:R-:W-:Y:S02]  /*6350*/  CS2R R72, SRZ ;  /* 0x0000000000487805 */ /* 0x000fe4000001ff00 */
[----:B------:R-:W-:Y:S01]  /*6360*/  CS2R R80, SRZ ;  /* 0x0000000000507805 */ /* 0x000fe2000001ff00 */
[----:B------:R-:W-:Y:S06]  /*6370*/  @P1 BRA `(.L_x_115) ;  /* 0x00000000000c1947 */ /* 0x000fec0003800000 */
[----:B------:R-:W-:Y:S04]  /*6380*/  SHF.L.U32 R3, R101, 0x1f, RZ ;  /* 0x0000001f65037819 */ /* 0x000fe800000006ff */
[----:B------:R-:W1:Y:S02]  /*6390*/  SYNCS.PHASECHK.TRANS64.TRYWAIT P1, [UR48+0x80], R3 ;  /* 0x00008003ff0075a7 */ /* 0x000e640008021130 */
[----:B-1----:R-:W-:Y:S05]  /*63a0*/  @!P1 BRA `(.L_x_116) ;  /* 0x0000004000109947 */ /* 0x002fea0003800000 */
.L_x_115:
[----:B------:R-:W-:Y:S05]  /*63b0*/  BSYNC B0 ;  /* 0x0000000000007941 */ /* 0x000fea0003800000 */
.L_x_114:
[----:B------:R-:W-:Y:S01]  /*63c0*/  ISETP.NE.AND P1, PT, R62, RZ, PT ;  /* 0x000000ff3e00720c */ /* 0x000fe20003f25270 */
[----:B------:R-:W-:Y:S11]  /*63d0*/  HFMA2 R60, -RZ, RZ, 0, 5.9604644775390625e-08 ;  /* 0x00000001ff3c7431 */ /* 0x000ff600000001ff */
[----:B------:R-:W-:Y:S01]  /*63e0*/  @!UPT UIADD3 URZ, UPT, UPT, URZ, URZ, URZ ;  /* 0x000000fffffff290 */ /* 0x000fe2000fffe0ff */
[----:B------:R3:W1:Y:S04]  /*63f0*/  @P1 LDS.128 R56, [R104] ;  /* 0x0000000068381984 */ /* 0x0006680000000c00 */
[----:B------:R3:W1:Y:S04]  /*6400*/  @P1 LDS.128 R64, [R103+0x10] ;  /* 0x0000100067401984 */ /* 0x0006680000000c00 */
[----:B------:R3:W1:Y:S04]  /*6410*/  @P1 LDS.128 R72, [R102+0x20] ;  /* 0x0000200066481984 */ /* 0x0006680000000c00 */
[----:B------:R3:W1:Y:S02]  /*6420*/  @P1 LDS.128 R80, [R110+0x30] ;  /* 0x000030006e501984 */ /* 0x0006640000000c00 */
.L_x_113:
[----:B------:R-:W-:Y:S05]  /*6430*/  BSYNC B1 ;  /* 0x0000000000017941 */ /* 0x000fea0003800000 */
.L_x_112:
[----:B-1----:R-:W-:Y:S04]  /*6440*/  SHF.R.U32.HI R2, RZ, 0x15, R48 ;  /* 0x00000015ff027819 */ /* 0x002fe80000011630 */
[----:B------:R-:W-:Y:S01]  /*6450*/  LOP3.LUT P1, RZ, R2, 0x3, R96, 0x48, !PT ;  /* 0x0000000302ff7812 */ /* 0x000fe20007824860 */
[----:B------:R-:W-:Y:S01]  /*6460*/  @!UPT UIADD3 URZ, UPT, UPT, URZ, URZ, URZ ;  /* 0x000000fffffff290 */ /* 0x000fe2000fffe0ff */
[----:B----4-:R-:W-:Y:S11]  /*6470*/  @P0 BRA `(.L_x_117) ;  /* 0x0000000000080947 */ /* 0x010ff60003800000 */
[----:B------:R-:W1:Y:S02]  /*6480*/  SYNCS.PHASECHK.TRANS64.TRYWAIT P0, [R112+URZ+0xf0], R0 ;  /* 0x0000f000700075a7 */ /* 0x000e6400080011ff */
[----:B-1----:R-:W-:Y:S05]  /*6490*/  @!P0 BRA `(.L_x_118) ;  /* 0x0000003c00ec8947 */ /* 0x002fea0003800000 */
.L_x_117:
[----:B------:R-:W-:Y:S05]  /*64a0*/  @!P1 BRA `(.L_x_119) ;  /* 0x0000000000409947 */ /* 0x000fea0003800000 */
[----:B------:R-:W4:Y:S01]  /*64b0*/  LDCU.64 UR8, c[0x4][0x70] ;  /* 0x01000e00ff0877ac */ /* 0x000f220008000a00 */
[----:B------:R-:W-:Y:S01]  /*64c0*/  MOV R3, 0x0 ;  /* 0x0000000000037802 */ /* 0x000fe20000000f00 */
[----:B------:R-:W-:Y:S02]  /*64d0*/  HFMA2 R12, -RZ, RZ, 0, 5.9604644775390625e-08 ;  /* 0x00000001ff0c7431 */ /* 0x000fe400000001ff */
[----:B------:R-:W-:Y:S02]  /*64e0*/  IMAD.MOV.U32 R8, RZ, RZ, 0x192 ;  /* 0x00000192ff087424 */ /* 0x000fe400078e00ff */
[----:B------:R-:W-:Y:S01]  /*64f0*/  IMAD.MOV.U32 R13, RZ, RZ, RZ ;  /* 0x000000ffff0d7224 */ /* 0x000fe200078e00ff */
[----:B------:R-:W5:Y:S01]  /*6500*/  LDCU.64 UR6, c[0x4][0x78] ;  /* 0x01000f00ff0677ac */ /* 0x000f620008000a00 */
[----:B------:R-:W1:Y:S01]  /*6510*/  LDC.64 R2, c[0x4][R3] ;  /* 0x0100000003027b82 */ /* 0x000e620000000a00 */
[----:B------:R-:W2:Y:S01]  /*6520*/  LDCU.64 UR4, c[0x4][0x10] ;  /* 0x01000200ff0477ac */ /* 0x000ea20008000a00 */
[----:B----4-:R-:W-:Y:S01]  /*6530*/  MOV R5, UR9 ;  /* 0x0000000900057c02 */ /* 0x010fe20008000f00 */
[----:B------:R-:W-:Y:S01]  /*6540*/  IMAD.U32 R4, RZ, RZ, UR8 ;  /* 0x00000008ff047e24 */ /* 0x000fe2000f8e00ff */
[----:B-----5:R-:W-:Y:S01]  /*6550*/  MOV R7, UR7 ;  /* 0x0000000700077c02 */ /* 0x020fe20008000f00 */
[----:B------:R-:W-:Y:S01]  /*6560*/  IMAD.U32 R6, RZ, RZ, UR6 ;  /* 0x00000006ff067e24 */ /* 0x000fe2000f8e00ff */
[----:B--2---:R-:W-:Y:S01]  /*6570*/  MOV R11, UR5 ;  /* 0x00000005000b7c02 */ /* 0x004fe20008000f00 */
[----:B------:R-:W-:Y:S02]  /*6580*/  IMAD.U32 R10, RZ, RZ, UR4 ;  /* 0x00000004ff0a7e24 */ /* 0x000fe4000f8e00ff */
[----:B------:R-:W-:Y:S07]  /*6590*/  LEPC R20, `(.L_x_119) ;  /* 0x000000001014794e */ /* 0x000fee0000000000 */
[----:B-1-3--:R-:W-:Y:S05]  /*65a0*/  CALL.ABS.NOINC R2 ;  /* 0x0000000002007343 */ /* 0x00afea0003c00000 */
.L_x_119:
[----:B------:R-:W-:Y:S01]  /*65b0*/  SHF.L.U32 R50, R56, 0x10, RZ ;  /* 0x0000001038327819 */ /* 0x000fe200000006ff */
[----:B------:R-:W-:Y:S05]  /*65c0*/  WARPSYNC.ALL ;  /* 0x0000000000007948 */ /* 0x000fea0003800000 */
[----:B------:R-:W-:Y:S01]  /*65d0*/  R2UR UR4, R48 ;  /* 0x00000000300472ca */ /* 0x000fe200000e0000 */
[----:B------:R-:W-:Y:S01]  /*65e0*/  BSSY.RECONVERGENT B0, `(.L_x_120) ;  /* 0x0000088000007945 */ /* 0x000fe20003800200 */
[----:B------:R-:W-:Y:S02]  /*65f0*/  LOP3.LUT R51, R56, 0xffff0000, RZ, 0xc0, !PT ;  /* 0xffff000038337812 */ /* 0x000fe400078ec0ff */
[----:B------:R-:W-:Y:S02]  /*6600*/  SHF.L.U32 R52, R57, 0x10, RZ ;  /* 0x0000001039347819 */ /* 0x000fe400000006ff */
[----:B------:R-:W-:Y:S07]  /*6610*/  ISETP.NE.AND P0, PT, R106, RZ, PT ;  /* 0x000000ff6a00720c */ /* 0x000fee0003f05270 */
[----:B------:R-:W1:Y:S02]  /*6620*/  LDTM.x32 R4, tmem[UR4] ;  /* 0x00000004000479ee */ /* 0x000e6400082c0000 */
[C---:B-12---:R-:W-:Y:S01]  /*6630*/  FMUL R0, R47.reuse, R4 ;  /* 0x000000042f007220 */ /* 0x046fe20000400000 */
[C---:B------:R-:W-:Y:S01]  /*6640*/  FMUL R2, R47.reuse, R5 ;  /* 0x000000052f027220 */ /* 0x040fe20000400000 */
[C---:B------:R-:W-:Y:S01]  /*6650*/  FMUL R4, R47.reuse, R8 ;  /* 0x000000082f047220 */ /* 0x040fe20000400000 */
[C---:B------:R-:W-:Y:S01]  /*6660*/  FMUL R3, R47.reuse, R6 ;  /* 0x000000062f037220 */ /* 0x040fe20000400000 */
[C---:B------:R-:W-:Y:S01]  /*6670*/  FMUL R5, R47.reuse, R9 ;  /* 0x000000092f057220 */ /* 0x040fe20000400000 */
[C---:B------:R-:W-:Y:S01]  /*6680*/  FMUL R8, R47.reuse, R12 ;  /* 0x0000000c2f087220 */ /* 0x040fe20000400000 */
[C---:B------:R-:W-:Y:S01]  /*6690*/  FMUL R6, R47.reuse, R10 ;  /* 0x0000000a2f067220 */ /* 0x040fe20000400000 */
[C---:B------:R-:W-:Y:S01]  /*66a0*/  FMUL R9, R47.reuse, R13 ;  /* 0x0000000d2f097220 */ /* 0x040fe20000400000 */
[----:B------:R-:W-:Y:S01]  /*66b0*/  FMUL R12, R47, R16 ;  /* 0x000000102f0c7220 */ /* 0x000fe20000400000 */
[----:B------:R-:W-:Y:S01]  /*66c0*/  FFMA R0, R49, R50, R0 ;  /* 0x0000003231007223 */ /* 0x000fe20000000000 */
[C---:B------:R-:W-:Y:S01]  /*66d0*/  FMUL R10, R47.reuse, R14 ;  /* 0x0000000e2f0a7220 */ /* 0x040fe20000400000 */
[C---:B------:R-:W-:Y:S01]  /*66e0*/  FMUL R13, R47.reuse, R17 ;  /* 0x000000112f0d7220 */ /* 0x040fe20000400000 */
[----:B------:R-:W-:Y:S01]  /*66f0*/  FMUL R16, R47, R20 ;  /* 0x000000142f107220 */ /* 0x000fe20000400000 */
[----:B------:R-:W-:Y:S01]  /*6700*/  FFMA R2, R49, R51, R2 ;  /* 0x0000003331027223 */ /* 0x000fe20000000002 */
[C---:B------:R-:W-:Y:S01]  /*6710*/  FMUL R14, R47.reuse, R18 ;  /* 0x000000122f0e7220 */ /* 0x040fe20000400000 */
        /* <DEDUP_REMOVED lines=8> */
[----:B------:R-:W-:Y:S01]  /*67a0*/  LOP3.LUT R32, R57, 0xffff0000, RZ, 0xc0, !PT ;  /* 0xffff000039207812 */ /* 0x000fe200078ec0ff */
[C---:B------:R-:W-:Y:S01]  /*67b0*/  FMUL R26, R47.reuse, R30 ;  /* 0x0000001e2f1a7220 */ /* 0x040fe20000400000 */
[----:B------:R-:W-:Y:S01]  /*67c0*/  FMUL R29, R47, R33 ;  /* 0x000000212f1d7220 */ /* 0x000fe20000400000 */
[----:B------:R-:W-:Y:S01]  /*67d0*/  SHF.L.U32 R33, R58, 0x10, RZ ;  /* 0x000000103a217819 */ /* 0x000fe200000006ff */
[----:B------:R-:W-:Y:S01]  /*67e0*/  FFMA R3, R49, R52, R3 ;  /* 0x0000003431037223 */ /* 0x000fe20000000003 */
[----:B------:R-:W-:Y:S01]  /*67f0*/  F2FP.BF16.F32.PACK_AB R52, R2, R0 ;  /* 0x000000000234723e */ /* 0x000fe200000010ff */
[----:B------:R-:W-:Y:S01]  /*6800*/  FMUL R7, R47, R7 ;  /* 0x000000072f077220 */ /* 0x000fe20000400000 */
[----:B------:R-:W-:Y:S01]  /*6810*/  SHF.L.U32 R0, R59, 0x10, RZ ;  /* 0x000000103b007819 */ /* 0x000fe200000006ff */
[----:B------:R-:W-:Y:S01]  /*6820*/  FMUL R30, R47, R34 ;  /* 0x000000222f1e7220 */ /* 0x000fe20000400000 */
[----:B------:R-:W-:Y:S01]  /*6830*/  LOP3.LUT R34, R58, 0xffff0000, RZ, 0xc0, !PT ;  /* 0xffff00003a227812 */ /* 0x000fe200078ec0ff */
[----:B------:R-:W-:Y:S01]  /*6840*/  FFMA R7, R49, R32, R7 ;  /* 0x0000002031077223 */ /* 0x000fe20000000007 */
[----:B------:R-:W-:Y:S01]  /*6850*/  LOP3.LUT R2, R59, 0xffff0000, RZ, 0xc0, !PT ;  /* 0xffff00003b027812 */ /* 0x000fe200078ec0ff */
[----:B------:R-:W-:Y:S01]  /*6860*/  FFMA R4, R49, R33, R4 ;  /* 0x0000002131047223 */ /* 0x000fe20000000004 */
[----:B------:R-:W-:Y:S01]  /*6870*/  FMUL R11, R47, R11 ;  /* 0x0000000b2f0b7220 */ /* 0x000fe20000400000 */
[----:B------:R-:W-:Y:S01]  /*6880*/  FFMA R5, R49, R34, R5 ;  /* 0x0000002231057223 */ /* 0x000fe20000000005 */
[----:B------:R-:W-:Y:S01]  /*6890*/  F2FP.BF16.F32.PACK_AB R53, R7, R3 ;  /* 0x000000030735723e */ /* 0x000fe200000010ff */
[C---:B------:R-:W-:Y:S01]  /*68a0*/  FFMA R6, R49.reuse, R0, R6 ;  /* 0x0000000031067223 */ /* 0x040fe20000000006 */
[C---:B------:R-:W-:Y:S01]  /*68b0*/  SHF.L.U32 R0, R64.reuse, 0x10, RZ ;  /* 0x0000001040007819 */ /* 0x040fe200000006ff */
[----:B------:R-:W-:Y:S01]  /*68c0*/  FFMA R11, R49, R2, R11 ;  /* 0x00000002310b7223 */ /* 0x000fe2000000000b */
[----:B------:R-:W-:Y:S01]  /*68d0*/  LOP3.LUT R2, R64, 0xffff0000, RZ, 0xc0, !PT ;  /* 0xffff000040027812 */ /* 0x000fe200078ec0ff */
[----:B------:R-:W-:Y:S01]  /*68e0*/  FMUL R15, R47, R15 ;  /* 0x0000000f2f0f7220 */ /* 0x000fe20000400000 */
[----:B------:R-:W-:Y:S01]  /*68f0*/  SHF.L.U32 R3, R65, 0x10, RZ ;  /* 0x0000001041037819 */ /* 0x000fe200000006ff */
[----:B------:R-:W-:Y:S01]  /*6900*/  FFMA R8, R49, R0, R8 ;  /* 0x0000000031087223 */ /* 0x000fe20000000008 */
[----:B------:R-:W-:Y:S01]  /*6910*/  LOP3.LUT R0, R65, 0xffff0000, RZ, 0xc0, !PT ;  /* 0xffff000041007812 */ /* 0x000fe200078ec0ff */
[C---:B------:R-:W-:Y:S01]  /*6920*/  FFMA R9, R49.reuse, R2, R9 ;  /* 0x0000000231097223 */ /* 0x040fe20000000009 */
[C---:B------:R-:W-:Y:S01]  /*6930*/  SHF.L.U32 R2, R66.reuse, 0x10, RZ ;  /* 0x0000001042027819 */ /* 0x040fe200000006ff */
[----:B------:R-:W-:Y:S01]  /*6940*/  FFMA R10, R49, R3, R10 ;  /* 0x00000003310a7223 */ /* 0x000fe2000000000a */
[----:B------:R-:W-:Y:S01]  /*6950*/  SHF.L.U32 R3, R67, 0x10, RZ ;  /* 0x0000001043037819 */ /* 0x000fe200000006ff */
[C---:B------:R-:W-:Y:S01]  /*6960*/  FFMA R15, R49.reuse, R0, R15 ;  /* 0x00000000310f7223 */ /* 0x040fe2000000000f */
[----:B------:R-:W-:Y:S01]  /*6970*/  LOP3.LUT R0, R66, 0xffff0000, RZ, 0xc0, !PT ;  /* 0xffff000042007812 */ /* 0x000fe200078ec0ff */
[----:B------:R-:W-:Y:S01]  /*6980*/  FFMA R12, R49, R2, R12 ;  /* 0x00000002310c7223 */ /* 0x000fe2000000000c */
[C---:B------:R-:W-:Y:S01]  /*6990*/  SHF.L.U32 R2, R72.reuse, 0x10, RZ ;  /* 0x0000001048027819 */ /* 0x040fe200000006ff */
[----:B------:R-:W-:Y:S01]  /*69a0*/  FMUL R19, R47, R19 ;  /* 0x000000132f137220 */ /* 0x000fe20000400000 */
[----:B------:R-:W-:Y:S01]  /*69b0*/  F2FP.BF16.F32.PACK_AB R54, R5, R4 ;  /* 0x000000040536723e */ /* 0x000fe200000010ff */
[----:B------:R-:W-:Y:S01]  /*69c0*/  FFMA R13, R49, R0, R13 ;  /* 0x00000000310d7223 */ /* 0x000fe2000000000d */
[----:B------:R-:W-:Y:S01]  /*69d0*/  LOP3.LUT R0, R67, 0xffff0000, RZ, 0xc0, !PT ;  /* 0xffff000043007812 */ /* 0x000fe200078ec0ff */
[----:B------:R-:W-:Y:S01]  /*69e0*/  FFMA R14, R49, R3, R14 ;  /* 0x00000003310e7223 */ /* 0x000fe2000000000e */
[----:B------:R-:W-:Y:S01]  /*69f0*/  LOP3.LUT R3, R72, 0xffff0000, RZ, 0xc0, !PT ;  /* 0xffff000048037812 */ /* 0x000fe200078ec0ff */
[----:B------:R-:W-:Y:S01]  /*6a00*/  FMUL R23, R47, R23 ;  /* 0x000000172f177220 */ /* 0x000fe20000400000 */
[----:B------:R-:W-:Y:S01]  /*6a10*/  F2FP.BF16.F32.PACK_AB R55, R11, R6 ;  /* 0x000000060b37723e */ /* 0x000fe200000010ff */
[----:B------:R-:W-:Y:S01]  /*6a20*/  FFMA R19, R49, R0, R19 ;  /* 0x0000000031137223 */ /* 0x000fe20000000013 */
[----:B------:R-:W-:Y:S01]  /*6a30*/  SHF.L.U32 R0, R73, 0x10, RZ ;  /* 0x0000001049007819 */ /* 0x000fe200000006ff */
[----:B------:R-:W-:Y:S01]  /*6a40*/  FFMA R16, R49, R2, R16 ;  /* 0x0000000231107223 */ /* 0x000fe20000000010 */
[----:B------:R-:W-:Y:S01]  /*6a50*/  LOP3.LUT R2, R73, 0xffff0000, RZ, 0xc0, !PT ;  /* 0xffff000049027812 */ /* 0x000fe200078ec0ff */
[----:B------:R-:W-:Y:S01]  /*6a60*/  FFMA R17, R49, R3, R17 ;  /* 0x0000000331117223 */ /* 0x000fe20000000011 */
[----:B------:R-:W-:Y:S01]  /*6a70*/  SHF.L.U32 R3, R75, 0x10, RZ ;  /* 0x000000104b037819 */ /* 0x000fe200000006ff */
[----:B------:R-:W-:Y:S01]  /*6a80*/  FFMA R18, R49, R0, R18 ;  /* 0x0000000031127223 */ /* 0x000fe20000000012 */
[C---:B------:R-:W-:Y:S01]  /*6a90*/  SHF.L.U32 R0, R74.reuse, 0x10, RZ ;  /* 0x000000104a007819 */ /* 0x040fe200000006ff */
[----:B------:R1:W-:Y:S01]  /*6aa0*/  STS.128 [R104], R52 ;  /* 0x0000003468007388 */ /* 0x0003e20000000c00 */
[----:B------:R-:W-:Y:S01]  /*6ab0*/  F2FP.BF16.F32.PACK_AB R8, R9, R8 ;  /* 0x000000080908723e */ /* 0x000fe200000010ff */
[C---:B------:R-:W-:Y:S01]  /*6ac0*/  FFMA R23, R49.reuse, R2, R23 ;  /* 0x0000000231177223 */ /* 0x040fe20000000017 */
[----:B------:R-:W-:Y:S01]  /*6ad0*/  LOP3.LUT R2, R74, 0xffff0000, RZ, 0xc0, !PT ;  /* 0xffff00004a027812 */ /* 0x000fe200078ec0ff */
[----:B------:R-:W-:Y:S01]  /*6ae0*/  FFMA R20, R49, R0, R20 ;  /* 0x0000000031147223 */ /* 0x000fe20000000014 */
[----:B------:R-:W-:Y:S01]  /*6af0*/  LOP3.LUT R0, R75, 0xffff0000, RZ, 0xc0, !PT ;  /* 0xffff00004b007812 */ /* 0x000fe200078ec0ff */
[----:B------:R-:W-:Y:S01]  /*6b00*/  FMUL R27, R47, R27 ;  /* 0x0000001b2f1b7220 */ /* 0x000fe20000400000 */
[----:B------:R-:W-:Y:S01]  /*6b10*/  F2FP.BF16.F32.PACK_AB R9, R15, R10 ;  /* 0x0000000a0f09723e */ /* 0x000fe200000010ff */
[C---:B------:R-:W-:Y:S01]  /*6b20*/  FFMA R21, R49.reuse, R2, R21 ;  /* 0x0000000231157223 */ /* 0x040fe20000000015 */
[C---:B------:R-:W-:Y:S01]  /*6b30*/  FFMA R22, R49.reuse, R3, R22 ;  /* 0x0000000331167223 */ /* 0x040fe20000000016 */
[----:B------:R-:W-:Y:S01]  /*6b40*/  FFMA R27, R49, R0, R27 ;  /* 0x00000000311b7223 */ /* 0x000fe2000000001b */
[C---:B------:R-:W-:Y:S01]  /*6b50*/  SHF.L.U32 R2, R80.reuse, 0x10, RZ ;  /* 0x0000001050027819 */ /* 0x040fe200000006ff */
[C---:B------:R-:W-:Y:S01]  /*6b60*/  FMUL R31, R47.reuse, R31 ;  /* 0x0000001f2f1f7220 */ /* 0x040fe20000400000 */
[----:B------:R-:W-:Y:S01]  /*6b70*/  LOP3.LUT R0, R80, 0xffff0000, RZ, 0xc0, !PT ;  /* 0xffff000050007812 */ /* 0x000fe200078ec0ff */
[----:B------:R-:W-:Y:S01]  /*6b80*/  FMUL R35, R47, R35 ;  /* 0x000000232f237220 */ /* 0x000fe20000400000 */
[----:B------:R-:W-:Y:S01]  /*6b90*/  SHF.L.U32 R3, R81, 0x10, RZ ;  /* 0x0000001051037819 */ /* 0x000fe200000006ff */
[----:B------:R-:W-:Y:S01]  /*6ba0*/  FFMA R24, R49, R2, R24 ;  /* 0x0000000231187223 */ /* 0x000fe20000000018 */
[----:B------:R-:W-:Y:S01]  /*6bb0*/  F2FP.BF16.F32.PACK_AB R10, R13, R12 ;  /* 0x0000000c0d0a723e */ /* 0x000fe200000010ff */
[----:B------:R-:W-:Y:S01]  /*6bc0*/  FFMA R25, R49, R0, R25 ;  /* 0x0000000031197223 */ /* 0x000fe20000000019 */
[----:B------:R-:W-:Y:S01]  /*6bd0*/  F2FP.BF16.F32.PACK_AB R11, R19, R14 ;  /* 0x0000000e130b723e */ /* 0x000fe200000010ff */
[----:B------:R-:W-:Y:S01]  /*6be0*/  FFMA R26, R49, R3, R26 ;  /* 0x00000003311a7223 */ /* 0x000fe2000000001a */
[----:B------:R-:W-:Y:S02]  /*6bf0*/  LOP3.LUT R0, R81, 0xffff0000, RZ, 0xc0, !PT ;  /* 0xffff000051007812 */ /* 0x000fe400078ec0ff */
[C---:B------:R-:W-:Y:S01]  /*6c00*/  SHF.L.U32 R2, R82.reuse, 0x10, RZ ;  /* 0x0000001052027819 */ /* 0x040fe200000006ff */
[----:B------:R1:W-:Y:S01]  /*6c10*/  STS.128 [R103+0x10], R8 ;  /* 0x0000100867007388 */ /* 0x0003e20000000c00 */
[----:B------:R-:W-:Y:S01]  /*6c20*/  LOP3.LUT R3, R82, 0xffff0000, RZ, 0xc0, !PT ;  /* 0xffff000052037812 */ /* 0x000fe200078ec0ff */
[----:B------:R-:W-:Y:S01]  /*6c30*/  FFMA R31, R49, R0, R31 ;  /* 0x00000000311f7223 */ /* 0x000fe2000000001f */
[----:B------:R-:W-:Y:S01]  /*6c40*/  SHF.L.U32 R4, R83, 0x10, RZ ;  /* 0x0000001053047819 */ /* 0x000fe200000006ff */
[----:B------:R-:W-:Y:S01]  /*6c50*/  FFMA R28, R49, R2, R28 ;  /* 0x00000002311c7223 */ /* 0x000fe2000000001c */
[----:B------:R-:W-:Y:S01]  /*6c60*/  F2FP.BF16.F32.PACK_AB R16, R17, R16 ;  /* 0x000000101110723e */ /* 0x000fe200000010ff */
[----:B------:R-:W-:Y:S01]  /*6c70*/  FFMA R29, R49, R3, R29 ;  /* 0x00000003311d7223 */ /* 0x000fe2000000001d */
[----:B------:R-:W-:Y:S01]  /*6c80*/  LOP3.LUT R5, R83, 0xffff0000, RZ, 0xc0, !PT ;  /* 0xffff000053057812 */ /* 0x000fe200078ec0ff */
[----:B------:R-:W-:Y:S01]  /*6c90*/  FFMA R30, R49, R4, R30 ;  /* 0x00000004311e7223 */ /* 0x000fe2000000001e */
[----:B------:R-:W-:Y:S02]  /*6ca0*/  F2FP.BF16.F32.PACK_AB R17, R23, R18 ;  /* 0x000000121711723e */ /* 0x000fe400000010ff */
[----:B------:R-:W-:Y:S01]  /*6cb0*/  F2FP.BF16.F32.PACK_AB R18, R21, R20 ;  /* 0x000000141512723e */ /* 0x000fe200000010ff */
[----:B------:R-:W-:Y:S01]  /*6cc0*/  FFMA R35, R49, R5, R35 ;  /* 0x0000000531237223 */ /* 0x000fe20000000023 */
[----:B------:R-:W-:Y:S02]  /*6cd0*/  F2FP.BF16.F32.PACK_AB R19, R27, R22 ;  /* 0x000000161b13723e */ /* 0x000fe400000010ff */
[----:B------:R-:W-:Y:S02]  /*6ce0*/  F2FP.BF16.F32.PACK_AB R24, R25, R24 ;  /* 0x000000181918723e */ /* 0x000fe400000010ff */
[----:B------:R-:W-:Y:S01]  /*6cf0*/  F2FP.BF16.F32.PACK_AB R25, R31, R26 ;  /* 0x0000001a1f19723e */ /* 0x000fe200000010ff */
[----:B------:R1:W-:Y:S01]  /*6d00*/  STS.128 [R102+0x20], R16 ;  /* 0x0000201066007388 */ /* 0x0003e20000000c00 */
[----:B------:R-:W-:Y:S02]  /*6d10*/  F2FP.BF16.F32.PACK_AB R26, R29, R28 ;  /* 0x0000001c1d1a723e */ /* 0x000fe400000010ff */
[----:B------:R-:W-:Y:S05]  /*6d20*/  F2FP.BF16.F32.PACK_AB R27, R35, R30 ;  /* 0x0000001e231b723e */ /* 0x000fea00000010ff */
[----:B------:R1:W-:Y:S01]  /*6d30*/  STS.128 [R110+0x30], R24 ;  /* 0x000030186e007388 */ /* 0x0003e20000000c00 */
[----:B------:R-:W-:Y:S01]  /*6d40*/  @!PT LDS RZ, [RZ] ;  /* 0x00000000fffff984 */ /* 0x000fe20000000800 */
[----:B------:R-:W-:Y:S01]  /*6d50*/  @!PT LDS RZ, [RZ] ;  /* 0x00000000fffff984 */ /* 0x000fe20000000800 */
[----:B------:R-:W-:Y:S01]  /*6d60*/  @!PT LDS RZ, [RZ] ;  /* 0x00000000fffff984 */ /* 0x000fe20000000800 */
[----:B------:R-:W-:Y:S01]  /*6d70*/  @!PT LDS RZ, [RZ] ;  /* 0x00000000fffff984 */ /* 0x000fe20000000800 */
[----:B------:R2:W-:Y:S07]  /*6d80*/  MEMBAR.ALL.CTA ;  /* 0x0000000000007992 */ /* 0x0005ee0000008000 */
[----:B--2---:R-:W2:Y:S02]  /*6d90*/  FENCE.VIEW.ASYNC.S ;  /* 0x00000000000073c6 */ /* 0x004ea40000000000 */
[----:B--2---:R-:W-:Y:S06]  /*6da0*/  BAR.SYNC.DEFER_BLOCKING 0x1, 0x80 ;  /* 0x0042000000007b1d */ /* 0x004fec0000010000 */
[----:B------:R-:W-:Y:S05]  /*6db0*/  @P0 BRA `(.L_x_121) ;  /* 0x0000000000280947 */ /* 0x000fea0003800000 */
[----:B------:R-:W-:Y:S02]  /*6dc0*/  UIADD3 UR4, UPT, UPT, UR48, 0x200, URZ ;  /* 0x0000020030047890 */ /* 0x000fe4000fffe0ff */
[----:B------:R-:W-:Y:S01]  /*6dd0*/  UIADD3 UR6, UP0, UPT, UR52, 0x680, URZ ;  /* 0x0000068034067890 */ /* 0x000fe2000ff1e0ff */
[----:B------:R-:W-:Y:S03]  /*6de0*/  UMOV UR43, UR36 ;  /* 0x00000024002b7c82 */ /* 0x000fe60008000000 */
[----:B------:R-:W-:Y:S01]  /*6df0*/  MOV R97, UR4 ;  /* 0x0000000400617c02 */ /* 0x000fe20008000f00 */
[----:B------:R-:W-:Y:S03]  /*6e00*/  UIADD3.X UR7, UPT, UPT, URZ, UR53, URZ, UP0, !UPT ;  /* 0x00000035ff077290 */ /* 0x000fe600087fe4ff */
[----:B------:R-:W-:Y:S11]  /*6e10*/  R2UR UR40, R97 ;  /* 0x00000000612872ca */ /* 0x000ff600000e0000 */
[----:B------:R-:W-:Y:S02]  /*6e20*/  @!UPT UIADD3 URZ, UPT, UPT, URZ, URZ, URZ ;  /* 0x000000fffffff290 */ /* 0x000fe4000fffe0ff */
[----:B------:R2:W-:Y:S01]  /*6e30*/  UTMASTG.3D [UR40], [UR6] ;  /* 0x00000028060073b5 */ /* 0x0005e20008010000 */
[----:B------:R0:W-:Y:S01]  /*6e40*/  UTMACMDFLUSH ;  /* 0x00000000000079b7 */ /* 0x0001e20000000000 */
[----:B--2---:R-:W-:Y:S04]  /*6e50*/  DEPBAR.LE SB0, 0x1 ;  /* 0x000080400000791a */ /* 0x004fe80000000000 */
.L_x_121:
[----:B------:R-:W-:Y:S05]  /*6e60*/  BSYNC.RECONVERGENT B0 ;  /* 0x0000000000007941 */ /* 0x000fea0003800200 */
.L_x_120:
[----:B------:R-:W-:Y:S01]  /*6e70*/  BAR.SYNC.DEFER_BLOCKING 0x1, 0x80 ;  /* 0x0042000000007b1d */ /* 0x000fe20000010000 */
[----:B------:R-:W-:Y:S01]  /*6e80*/  ISETP.NE.AND P1, PT, R111, RZ, PT ;  /* 0x000000ff6f00720c */ /* 0x000fe20003f25270 */
[----:B------:R-:W-:Y:S01]  /*6e90*/  UISETP.NE.AND UP0, UPT, UR49, URZ, UPT ;  /* 0x000000ff3100728c */ /* 0x000fe2000bf05270 */
[----:B------:R-:W-:Y:S11]  /*6ea0*/  LEA R2, R60, UR48, 0x3 ;  /* 0x000000303c027c11 */ /* 0x000ff6000f8e18ff */
[----:B------:R-:W-:Y:S01]  /*6eb0*/  @P1 SHF.L.U32 R3, R101, 0x1f, RZ ;  /* 0x0000001f65031819 */ /* 0x000fe200000006ff */
[----:B------:R-:W-:Y:S06]  /*6ec0*/  BRA.U !UP0, `(.L_x_122) ;  /* 0x0000000108247547 */ /* 0x000fec000b800000 */
[----:B------:R-:W-:Y:S01]  /*6ed0*/  IMAD.U32 R4, RZ, RZ, UR51 ;  /* 0x00000033ff047e24 */ /* 0x000fe2000f8e00ff */
[----:B------:R-:W-:Y:S01]  /*6ee0*/  MOV R0, UR37 ;  /* 0x0000002500007c02 */ /* 0x000fe20008000f00 */
[----:B------:R-:W-:Y:S03]  /*6ef0*/  UIADD3 UR51, UPT, UPT, UR51, 0x1, URZ ;  /* 0x0000000133337890 */ /* 0x000fe6000fffe0ff */
[----:B------:R-:W-:Y:S01]  /*6f00*/  @P1 LEA R4, R4, UR48, 0x3 ;  /* 0x0000003004041c11 */ /* 0x000fe2000f8e18ff */
[----:B------:R-:W-:Y:S04]  /*6f10*/  UISETP.NE.AND UP0, UPT, UR51, 0x4, UPT ;  /* 0x000000043300788c */ /* 0x000fe8000bf05270 */
[----:B------:R-:W-:Y:S01]  /*6f20*/  @P1 VIADD R4, R4, 0xa0 ;  /* 0x000000a004041836 */ /* 0x000fe20000000000 */
[----:B------:R-:W-:Y:S04]  /*6f30*/  USEL UR51, UR51, URZ, UP0 ;  /* 0x000000ff33337287 */ /* 0x000fe80008000000 */
[----:B------:R-:W-:Y:S04]  /*6f40*/  @P1 PRMT R0, R0, 0x654, R4 ;  /* 0x0000065400001816 */ /* 0x000fe80000000004 */
[----:B------:R2:W-:Y:S04]  /*6f50*/  @P1 SYNCS.ARRIVE.TRANS64.RED.A1T0 RZ, [R0+URZ], RZ ;  /* 0x000000ff00ff19a7 */ /* 0x0005e800081004ff */
.L_x_122:
[----:B------:R-:W4:Y:S01]  /*6f60*/  @P1 SYNCS.PHASECHK.TRANS64.TRYWAIT P0, [R2+URZ+0x80], R3 ;  /* 0x00008003020015a7 */ /* 0x000f2200080011ff */
[----:B------:R-:W-:Y:S01]  /*6f70*/  BSSY B1, `(.L_x_123) ;  /* 0x0000016000017945 */ /* 0x000fe20003800000 */
[----:B----4-:R-:W-:Y:S03]  /*6f80*/  @P1 SEL R61, RZ, 0x1, !P0 ;  /* 0x00000001ff3d1807 */ /* 0x010fe60004000000 */
[----:B------:R-:W-:Y:S05]  /*6f90*/  @!P1 BRA `(.L_x_124) ;  /* 0x00000000004c9947 */ /* 0x000fea0003800000 */
[----:B------:R-:W-:Y:S01]  /*6fa0*/  ISETP.NE.AND P0, PT, R61, RZ, PT ;  /* 0x000000ff3d00720c */ /* 0x000fe20003f05270 */
[----:B------:R-:W-:Y:S01]  /*6fb0*/  BSSY B0, `(.L_x_125) ;  /* 0x000000b000007945 */ /* 0x000fe20003800000 */
[----:B------:R-:W-:Y:S11]  /*6fc0*/  ISETP.NE.AND P1, PT, R62, RZ, PT ;  /* 0x000000ff3e00720c */ /* 0x000ff60003f25270 */
[----:B------:R-:W-:Y:S02]  /*6fd0*/  @!UPT UIADD3 URZ, UPT, UPT, URZ, URZ, URZ ;  /* 0x000000fffffff290 */ /* 0x000fe4000fffe0ff */
[C---:B------:R-:W-:Y:S01]  /*6fe0*/  @P1 IMAD R6, R60.reuse, 0x2000, R104 ;  /* 0x000020003c061824 */ /* 0x040fe200078e0268 */
[C---:B------:R-:W-:Y:S01]  /*6ff0*/  @P1 LEA R4, R60.reuse, R102, 0xd ;  /* 0x000000663c041211 */ /* 0x040fe200078e68ff */
[C---:B------:R-:W-:Y:S02]  /*7000*/  @P1 IMAD R5, R60.reuse, 0x2000, R103 ;  /* 0x000020003c051824 */ /* 0x040fe400078e0267 */
[----:B------:R-:W-:Y:S01]  /*7010*/  @P1 IMAD R3, R60, 0x2000, R110 ;  /* 0x000020003c031824 */ /* 0x000fe200078e026e */
[----:B------:R-:W-:Y:S06]  /*7020*/  @P0 BRA `(.L_x_126) ;  /* 0x00000000000c0947 */ /* 0x000fec0003800000 */
[----:B--2---:R-:W-:Y:S04]  /*7030*/  SHF.L.U32 R0, R101, 0x1f, RZ ;  /* 0x0000001f65007819 */ /* 0x004fe800000006ff */
[----:B------:R-:W2:Y:S02]  /*7040*/  SYNCS.PHASECHK.TRANS64.TRYWAIT P0, [R2+URZ+0x80], R0 ;  /* 0x00008000020075a7 */ /* 0x000ea400080011ff */
[----:B--2---:R-:W-:Y:S05]  /*7050*/  @!P0 BRA `(.L_x_127) ;  /* 0x0000003400108947 */ /* 0x004fea0003800000 */
.L_x_126:
[----:B------:R-:W-:Y:S05]  /*7060*/  BSYNC B0 ;  /* 0x0000000000007941 */ /* 0x000fea0003800000 */
.L_x_125:
[----:B------:R-:W-:Y:S02]  /*7070*/  ISETP.NE.AND P0, PT, R62, RZ, PT ;  /* 0x000000ff3e00720c */ /* 0x000fe40003f05270 */
[----:B------:R-:W-:Y:S11]  /*7080*/  IADD3 R60, PT, PT, R60, 0x1, RZ ;  /* 0x000000013c3c7810 */ /* 0x000ff60007ffe0ff */
[----:B------:R4:W1:Y:S04]  /*7090*/  @P0 LDS.128 R56, [R6] ;  /* 0x0000000006380984 */ /* 0x0008680000000c00 */
[----:B------:R4:W1:Y:S04]  /*70a0*/  @P0 LDS.128 R64, [R5+0x10] ;  /* 0x0000100005400984 */ /* 0x0008680000000c00 */
[----:B------:R4:W1:Y:S04]  /*70b0*/  @P0 LDS.128 R72, [R4+0x20] ;  /* 0x0000200004480984 */ /* 0x0008680000000c00 */
[----:B------:R4:W1:Y:S02]  /*70c0*/  @P0 LDS.128 R80, [R3+0x30] ;  /* 0x0000300003500984 */ /* 0x0008640000000c00 */
.L_x_124:
[----:B------:R-:W-:Y:S05]  /*70d0*/  BSYNC B1 ;  /* 0x0000000000017941 */ /* 0x000fea0003800000 */
.L_x_123:
[----:B--2---:R-:W-:Y:S05]  /*70e0*/  VIADD R0, R48, 0x20 ;  /* 0x0000002030007836 */ /* 0x004fea0000000000 */
[----:B------:R-:W-:Y:S04]  /*70f0*/  SHF.R.U32.HI R0, RZ, 0x15, R0 ;  /* 0x00000015ff007819 */ /* 0x000fe80000011600 */
[----:B------:R-:W-:Y:S11]  /*7100*/  LOP3.LUT P0, RZ, R0, 0x3, R96, 0x48, !PT ;  /* 0x0000000300ff7812 */ /* 0x000ff60007804860 */
[----:B------:R-:W-:Y:S02]  /*7110*/  @!UPT UIADD3 URZ, UPT, UPT, URZ, URZ, URZ ;  /* 0x000000fffffff290 */ /* 0x000fe4000fffe0ff */
[----:B------:R-:W-:Y:S05]  /*7120*/  @!P0 BRA `(.L_x_128) ;  /* 0x0000000000408947 */ /* 0x000fea0003800000 */
[----:B------:R-:W2:Y:S01]  /*7130*/  LDCU.64 UR8, c[0x4][0x70] ;  /* 0x01000e00ff0877ac */ /* 0x000ea20008000a00 */
[----:B----4-:R-:W-:Y:S01]  /*7140*/  MOV R3, 0x0 ;  /* 0x0000000000037802 */ /* 0x010fe20000000f00 */
[----:B------:R-:W-:Y:S02]  /*7150*/  HFMA2 R12, -RZ, RZ, 0, 5.9604644775390625e-08 ;  /* 0x00000001ff0c7431 */ /* 0x000fe400000001ff */
[----:B-1----:R-:W-:Y:S02]  /*7160*/  IMAD.MOV.U32 R8, RZ, RZ, 0x192 ;  /* 0x00000192ff087424 */ /* 0x002fe400078e00ff */
[----:B------:R-:W-:Y:S01]  /*7170*/  IMAD.MOV.U32 R13, RZ, RZ, RZ ;  /* 0x000000ffff0d7224 */ /* 0x000fe200078e00ff */
[----:B------:R-:W1:Y:S01]  /*7180*/  LDCU.64 UR6, c[0x4][0x78] ;  /* 0x01000f00ff0677ac */ /* 0x000e620008000a00 */
[----:B------:R-:W4:Y:S01]  /*7190*/  LDC.64 R2, c[0x4][R3] ;  /* 0x0100000003027b82 */ /* 0x000f220000000a00 */
[----:B------:R-:W5:Y:S01]  /*71a0*/  LDCU.64 UR4, c[0x4][0x10] ;  /* 0x01000200ff0477ac */ /* 0x000f620008000a00 */
[----:B--2---:R-:W-:Y:S01]  /*71b0*/  MOV R5, UR9 ;  /* 0x0000000900057c02 */ /* 0x004fe20008000f00 */
[----:B------:R-:W-:Y:S01]  /*71c0*/  IMAD.U32 R4, RZ, RZ, UR8 ;  /* 0x00000008ff047e24 */ /* 0x000fe2000f8e00ff */
[----:B-1----:R-:W-:Y:S01]  /*71d0*/  MOV R7, UR7 ;  /* 0x0000000700077c02 */ /* 0x002fe20008000f00 */
[----:B------:R-:W-:Y:S01]  /*71e0*/  IMAD.U32 R6, RZ, RZ, UR6 ;  /* 0x00000006ff067e24 */ /* 0x000fe2000f8e00ff */
[----:B-----5:R-:W-:Y:S01]  /*71f0*/  MOV R11, UR5 ;  /* 0x00000005000b7c02 */ /* 0x020fe20008000f00 */
[----:B------:R-:W-:Y:S02]  /*7200*/  IMAD.U32 R10, RZ, RZ, UR4 ;  /* 0x00000004ff0a7e24 */ /* 0x000fe4000f8e00ff */
[----:B------:R-:W-:Y:S07]  /*7210*/  LEPC R20, `(.L_x_128) ;  /* 0x000000001014794e */ /* 0x000fee0000000000 */
[----:B---34-:R-:W-:Y:S05]  /*7220*/  CALL.ABS.NOINC R2 ;  /* 0x0000000002007343 */ /* 0x018fea0003c00000 */
.L_x_128:
[----:B------:R-:W-:Y:S01]  /*7230*/  ISETP.NE.AND P6, PT, R111, RZ, PT ;  /* 0x000000ff6f00720c */ /* 0x000fe20003fc5270 */
[----:B------:R-:W-:Y:S05]  /*7240*/  WARPSYNC.ALL ;  /* 0x0000000000007948 */ /* 0x000fea0003800000 */
[----:B------:R-:W-:Y:S01]  /*7250*/  R2UR UR4, R48 ;  /* 0x00000000300472ca */ /* 0x000fe200000e0000 */
[----:B------:R-:W-:Y:S01]  /*7260*/  BSSY.RECONVERGENT B0, `(.L_x_129) ;  /* 0x000008f000007945 */ /* 0x000fe20003800200 */
[----:B------:R-:W-:Y:S02]  /*7270*/  MOV R50, UR51 ;  /* 0x0000003300327c02 */ /* 0x000fe40008000f00 */
[----:B-1--4-:R-:W-:Y:S02]  /*7280*/  SHF.L.U32 R3, R56, 0x10, RZ ;  /* 0x0000001038037819 */ /* 0x012fe400000006ff */
[----:B------:R-:W-:Y:S02]  /*7290*/  MOV R63, UR37 ;  /* 0x00000025003f7c02 */ /* 0x000fe40008000f00 */
[----:B------:R-:W-:Y:S02]  /*72a0*/  @P6 LEA R50, R50, UR48, 0x3 ;  /* 0x0000003032326c11 */ /* 0x000fe4000f8e18ff */
[----:B------:R-:W-:Y:S02]  /*72b0*/  LOP3.LUT R51, R57, 0xffff0000, RZ, 0xc0, !PT ;  /* 0xffff000039337812 */ /* 0x000fe400078ec0ff */
[----:B------:R-:W-:Y:S01]  /*72c0*/  @P6 IADD3 R50, PT, PT, R50, 0xa0, RZ ;  /* 0x000000a032326810 */ /* 0x000fe20007ffe0ff */
[----:B------:R-:W1:Y:S01]  /*72d0*/  LDTM.x32 R4, tmem[UR4+0x20] ;  /* 0x00002004000479ee */ /* 0x000e6200082c0000 */
[----:B------:R-:W-:Y:S02]  /*72e0*/  ISETP.NE.AND P0, PT, R106, RZ, PT ;  /* 0x000000ff6a00720c */ /* 0x000fe40003f05270 */
[----:B------:R-:W-:Y:S02]  /*72f0*/  @P6 PRMT R63, R63, 0x654, R50 ;  /* 0x000006543f3f6816 */ /* 0x000fe40000000032 */
[----:B------:R-:W-:Y:S01]  /*7300*/  SHF.L.U32 R50, R57, 0x10, RZ ;  /* 0x0000001039327819 */ /* 0x000fe200000006ff */
[C---:B-1----:R-:W-:Y:S01]  /*7310*/  FMUL R0, R47.reuse, R4 ;  /* 0x000000042f007220 */ /* 0x042fe20000400000 */
[----:B------:R-:W-:Y:S01]  /*7320*/  LOP3.LUT R4, R56, 0xffff0000, RZ, 0xc0, !PT ;  /* 0xffff000038047812 */ /* 0x000fe200078ec0ff */
[C---:B------:R-:W-:Y:S01]  /*7330*/  FMUL R2, R47.reuse, R5 ;  /* 0x000000052f027220 */ /* 0x040fe20000400000 */
[----:B------:R-:W-:Y:S01]  /*7340*/  FMUL R7, R47, R7 ;  /* 0x000000072f077220 */ /* 0x000fe20000400000 */
[----:B------:R-:W-:Y:S01]  /*7350*/  FFMA R0, R49, R3, R0 ;  /* 0x0000000331007223 */ /* 0x000fe20000000000 */
[----:B------:R-:W-:Y:S01]  /*7360*/  FMUL R3, R47, R6 ;  /* 0x000000062f037220 */ /* 0x000fe20000400000 */
[----:B------:R-:W-:Y:S01]  /*7370*/  FFMA R2, R49, R4, R2 ;  /* 0x0000000431027223 */ /* 0x000fe20000000002 */
[C---:B------:R-:W-:Y:S01]  /*7380*/  FMUL R4, R47.reuse, R8 ;  /* 0x000000082f047220 */ /* 0x040fe20000400000 */
[C---:B------:R-:W-:Y:S01]  /*7390*/  FMUL R8, R47.reuse, R12 ;  /* 0x0000000c2f087220 */ /* 0x040fe20000400000 */
[C---:B------:R-:W-:Y:S01]  /*73a0*/  FMUL R12, R47.reuse, R16 ;  /* 0x000000102f0c7220 */ /* 0x040fe20000400000 */
[C---:B------:R-:W-:Y:S01]  /*73b0*/  FMUL R16, R47.reuse, R20 ;  /* 0x000000142f107220 */ /* 0x040fe20000400000 */
[----:B------:R-:W-:Y:S01]  /*73c0*/  F2FP.BF16.F32.PACK_AB R52, R2, R0 ;  /* 0x000000000234723e */ /* 0x000fe200000010ff */
[C---:B------:R-:W-:Y:S01]  /*73d0*/  FMUL R20, R47.reuse, R24 ;  /* 0x000000182f147220 */ /* 0x040fe20000400000 */
[C---:B------:R-:W-:Y:S01]  /*73e0*/  LOP3.LUT R0, R58.reuse, 0xffff0000, RZ, 0xc0, !PT ;  /* 0xffff00003a007812 */ /* 0x040fe200078ec0ff */
[----:B------:R-:W-:Y:S01]  /*73f0*/  FMUL R24, R47, R28 ;  /* 0x0000001c2f187220 */ /* 0x000fe20000400000 */
[----:B------:R-:W-:Y:S01]  /*7400*/  SHF.L.U32 R2, R59, 0x10, RZ ;  /* 0x000000103b027819 */ /* 0x000fe200000006ff */
[C---:B------:R-:W-:Y:S01]  /*7410*/  FMUL R28, R47.reuse, R32 ;  /* 0x000000202f1c7220 */ /* 0x040fe20000400000 */
[----:B------:R-:W-:Y:S01]  /*7420*/  SHF.L.U32 R32, R58, 0x10, RZ ;  /* 0x000000103a207819 */ /* 0x000fe200000006ff */
[----:B------:R-:W-:Y:S01]  /*7430*/  FMUL R5, R47, R9 ;  /* 0x000000092f057220 */ /* 0x000fe20000400000 */
[C---:B------:R-:W-:Y:S01]  /*7440*/  FFMA R3, R49.reuse, R50, R3 ;  /* 0x0000003231037223 */ /* 0x040fe20000000003 */
[----:B------:R-:W-:Y:S01]  /*7450*/  FFMA R7, R49, R51, R7 ;  /* 0x0000003331077223 */ /* 0x000fe20000000007 */
[----:B------:R-:W-:Y:S01]  /*7460*/  FMUL R6, R47, R10 ;  /* 0x0000000a2f067220 */ /* 0x000fe20000400000 */
[----:B------:R-:W-:Y:S01]  /*7470*/  FFMA R4, R49, R32, R4 ;  /* 0x0000002031047223 */ /* 0x000fe20000000004 */
[----:B------:R-:W-:Y:S01]  /*7480*/  LOP3.LUT R32, R59, 0xffff0000, RZ, 0xc0, !PT ;  /* 0xffff00003b207812 */ /* 0x000fe200078ec0ff */
[----:B------:R-:W-:Y:S01]  /*7490*/  FFMA R5, R49, R0, R5 ;  /* 0x0000000031057223 */ /* 0x000fe20000000005 */
[C---:B------:R-:W-:Y:S01]  /*74a0*/  SHF.L.U32 R0, R64.reuse, 0x10, RZ ;  /* 0x0000001040007819 */ /* 0x040fe200000006ff */
[----:B------:R-:W-:Y:S01]  /*74b0*/  FMUL R11, R47, R11 ;  /* 0x0000000b2f0b7220 */ /* 0x000fe20000400000 */
[----:B------:R-:W-:Y:S01]  /*74c0*/  F2FP.BF16.F32.PACK_AB R53, R7, R3 ;  /* 0x000000030735723e */ /* 0x000fe200000010ff */
[C---:B------:R-:W-:Y:S01]  /*74d0*/  FFMA R6, R49.reuse, R2, R6 ;  /* 0x0000000231067223 */ /* 0x040fe20000000006 */
[----:B------:R-:W-:Y:S01]  /*74e0*/  LOP3.LUT R2, R64, 0xffff0000, RZ, 0xc0, !PT ;  /* 0xffff000040027812 */ /* 0x000fe200078ec0ff */
[----:B------:R-:W-:Y:S01]  /*74f0*/  FFMA R11, R49, R32, R11 ;  /* 0x00000020310b7223 */ /* 0x000fe2000000000b */
[----:B------:R-:W-:Y:S01]  /*7500*/  SHF.L.U32 R3, R65, 0x10, RZ ;  /* 0x0000001041037819 */ /* 0x000fe200000006ff */
[----:B------:R-:W-:Y:S01]  /*7510*/  FFMA R8, R49, R0, R8 ;  /* 0x0000000031087223 */ /* 0x000fe20000000008 */
[----:B------:R-:W-:Y:S01]  /*7520*/  LOP3.LUT R0, R65, 0xffff0000, RZ, 0xc0, !PT ;  /* 0xffff000041007812 */ /* 0x000fe200078ec0ff */
[----:B------:R-:W-:Y:S01]  /*7530*/  FMUL R9, R47, R13 ;  /* 0x0000000d2f097220 */ /* 0x000fe20000400000 */
[----:B------:R-:W-:Y:S01]  /*7540*/  F2FP.BF16.F32.PACK_AB R54, R5, R4 ;  /* 0x000000040536723e */ /* 0x000fe200000010ff */
[----:B------:R-:W-:Y:S01]  /*7550*/  FMUL R10, R47, R14 ;  /* 0x0000000e2f0a7220 */ /* 0x000fe20000400000 */
[----:B------:R-:W-:Y:S01]  /*7560*/  F2FP.BF16.F32.PACK_AB R55, R11, R6 ;  /* 0x000000060b37723e */ /* 0x000fe200000010ff */
[----:B------:R-:W-:Y:S01]  /*7570*/  FMUL R15, R47, R15 ;  /* 0x0000000f2f0f7220 */ /* 0x000fe20000400000 */
[----:B------:R-:W-:Y:S01]  /*7580*/  SHF.L.U32 R4, R81, 0x10, RZ ;  /* 0x0000001051047819 */ /* 0x000fe200000006ff */
[C---:B------:R-:W-:Y:S01]  /*7590*/  FFMA R9, R49.reuse, R2, R9 ;  /* 0x0000000231097223 */ /* 0x040fe20000000009 */
[C---:B------:R-:W-:Y:S01]  /*75a0*/  SHF.L.U32 R2, R66.reuse, 0x10, RZ ;  /* 0x0000001042027819 */ /* 0x040fe200000006ff */
[C---:B------:R-:W-:Y:S01]  /*75b0*/  FFMA R10, R49.reuse, R3, R10 ;  /* 0x00000003310a7223 */ /* 0x040fe2000000000a */
[----:B------:R-:W-:Y:S01]  /*75c0*/  LOP3.LUT R3, R66, 0xffff0000, RZ, 0xc0, !PT ;  /* 0xffff000042037812 */ /* 0x000fe200078ec0ff */
[----:B------:R-:W-:Y:S01]  /*75d0*/  FFMA R15, R49, R0, R15 ;  /* 0x00000000310f7223 */ /* 0x000fe2000000000f */
[----:B------:R-:W-:Y:S01]  /*75e0*/  SHF.L.U32 R0, R67, 0x10, RZ ;  /* 0x0000001043007819 */ /* 0x000fe200000006ff */
[----:B------:R-:W-:Y:S01]  /*75f0*/  FMUL R13, R47, R17 ;  /* 0x000000112f0d7220 */ /* 0x000fe20000400000 */
[----:B------:R-:W-:Y:S01]  /*7600*/  F2FP.BF16.F32.PACK_AB R8, R9, R8 ;  /* 0x000000080908723e */ /* 0x000fe200000010ff */
[----:B------:R-:W-:Y:S01]  /*7610*/  FMUL R14, R47, R18 ;  /* 0x000000122f0e7220 */ /* 0x000fe20000400000 */
[----:B------:R-:W-:Y:S01]  /*7620*/  F2FP.BF16.F32.PACK_AB R9, R15, R10 ;  /* 0x0000000a0f09723e */ /* 0x000fe200000010ff */
[----:B------:R-:W-:Y:S01]  /*7630*/  FFMA R12, R49, R2, R12 ;  /* 0x00000002310c7223 */ /* 0x000fe2000000000c */
[----:B------:R-:W-:Y:S01]  /*7640*/  LOP3.LUT R2, R67, 0xffff0000, RZ, 0xc0, !PT ;  /* 0xffff000043027812 */ /* 0x000fe200078ec0ff */
[----:B------:R-:W-:Y:S01]  /*7650*/  FFMA R13, R49, R3, R13 ;  /* 0x00000003310d7223 */ /* 0x000fe2000000000d */
[----:B------:R-:W-:Y:S01]  /*7660*/  SHF.L.U32 R3, R73, 0x10, RZ ;  /* 0x0000001049037819 */ /* 0x000fe200000006ff */
[----:B------:R-:W-:Y:S01]  /*7670*/  FFMA R14, R49, R0, R14 ;  /* 0x00000000310e7223 */ /* 0x000fe2000000000e */
[C---:B------:R-:W-:Y:S01]  /*7680*/  SHF.L.U32 R0, R72.reuse, 0x10, RZ ;  /* 0x0000001048007819 */ /* 0x040fe200000006ff */
[----:B------:R-:W-:Y:S01]  /*7690*/  FMUL R19, R47, R19 ;  /* 0x000000132f137220 */ /* 0x000fe20000400000 */
[----:B------:R-:W-:Y:S01]  /*76a0*/  F2FP.BF16.F32.PACK_AB R10, R13, R12 ;  /* 0x0000000c0d0a723e */ /* 0x000fe200000010ff */
[----:B------:R-:W-:Y:S01]  /*76b0*/  FMUL R17, R47, R21 ;  /* 0x000000152f117220 */ /* 0x000fe20000400000 */
[----:B------:R-:W-:Y:S01]  /*76c0*/  LOP3.LUT R5, R83, 0xffff0000, RZ, 0xc0, !PT ;  /* 0xffff000053057812 */ /* 0x000fe200078ec0ff */
[C---:B------:R-:W-:Y:S01]  /*76d0*/  FFMA R19, R49.reuse, R2, R19 ;  /* 0x0000000231137223 */ /* 0x040fe20000000013 */
[----:B------:R-:W-:Y:S01]  /*76e0*/  LOP3.LUT R2, R72, 0xffff0000, RZ, 0xc0, !PT ;  /* 0xffff000048027812 */ /* 0x000fe200078ec0ff */
[----:B------:R1:W-:Y:S01]  /*76f0*/  STS.128 [R104+0x2000], R52 ;  /* 0x0020003468007388 */ /* 0x0003e20000000c00 */
[----:B------:R-:W-:Y:S01]  /*7700*/  FFMA R16, R49, R0, R16 ;  /* 0x0000000031107223 */ /* 0x000fe20000000010 */
[----:B------:R-:W-:Y:S01]  /*7710*/  LOP3.LUT R0, R73, 0xffff0000, RZ, 0xc0, !PT ;  /* 0xffff000049007812 */ /* 0x000fe200078ec0ff */
[----:B------:R-:W-:Y:S01]  /*7720*/  FMUL R18, R47, R22 ;  /* 0x000000162f127220 */ /* 0x000fe20000400000 */
[----:B------:R-:W-:Y:S01]  /*7730*/  F2FP.BF16.F32.PACK_AB R11, R19, R14 ;  /* 0x0000000e130b723e */ /* 0x000fe200000010ff */
[----:B------:R-:W-:Y:S01]  /*7740*/  FMUL R23, R47, R23 ;  /* 0x000000172f177220 */ /* 0x000fe20000400000 */
[C---:B------:R-:W-:Y:S01]  /*7750*/  FFMA R17, R49.reuse, R2, R17 ;  /* 0x0000000231117223 */ /* 0x040fe20000000011 */
[C---:B------:R-:W-:Y:S01]  /*7760*/  SHF.L.U32 R2, R74.reuse, 0x10, RZ ;  /* 0x000000104a027819 */ /* 0x040fe200000006ff */
[----:B------:R-:W-:Y:S01]  /*7770*/  FFMA R18, R49, R3, R18 ;  /* 0x0000000331127223 */ /* 0x000fe20000000012 */
[----:B------:R-:W-:Y:S01]  /*7780*/  SHF.L.U32 R3, R75, 0x10, RZ ;  /* 0x000000104b037819 */ /* 0x000fe200000006ff */
[----:B------:R1:W-:Y:S01]  /*7790*/  STS.128 [R103+0x2010], R8 ;  /* 0x0020100867007388 */ /* 0x0003e20000000c00 */
[----:B------:R-:W-:Y:S01]  /*77a0*/  F2FP.BF16.F32.PACK_AB R16, R17, R16 ;  /* 0x000000101110723e */ /* 0x000fe200000010ff */
[----:B------:R-:W-:Y:S01]  /*77b0*/  FFMA R23, R49, R0, R23 ;  /* 0x0000000031177223 */ /* 0x000fe20000000017 */
[----:B------:R-:W-:Y:S01]  /*77c0*/  LOP3.LUT R0, R74, 0xffff0000, RZ, 0xc0, !PT ;  /* 0xffff00004a007812 */ /* 0x000fe200078ec0ff */
[C---:B------:R-:W-:Y:S01]  /*77d0*/  FMUL R21, R47.reuse, R25 ;  /* 0x000000192f157220 */ /* 0x040fe20000400000 */
[----:B------:R-:W-:Y:S01]  /*77e0*/  FMUL R22, R47, R26 ;  /* 0x0000001a2f167220 */ /* 0x000fe20000400000 */
[C---:B------:R-:W-:Y:S01]  /*77f0*/  FFMA R20, R49.reuse, R2, R20 ;  /* 0x0000000231147223 */ /* 0x040fe20000000014 */
[C---:B------:R-:W-:Y:S01]  /*7800*/  SHF.L.U32 R2, R80.reuse, 0x10, RZ ;  /* 0x0000001050027819 */ /* 0x040fe200000006ff */
[----:B------:R-:W-:Y:S01]  /*7810*/  FFMA R21, R49, R0, R21 ;  /* 0x0000000031157223 */ /* 0x000fe20000000015 */
[----:B------:R-:W-:Y:S01]  /*7820*/  LOP3.LUT R0, R75, 0xffff0000, RZ, 0xc0, !PT ;  /* 0xffff00004b007812 */ /* 0x000fe200078ec0ff */
[----:B------:R-:W-:Y:S01]  /*7830*/  FFMA R22, R49, R3, R22 ;  /* 0x0000000331167223 */ /* 0x000fe20000000016 */
[C---:B------:R-:W-:Y:S01]  /*7840*/  FMUL R27, R47.reuse, R27 ;  /* 0x0000001b2f1b7220 */ /* 0x040fe20000400000 */
[----:B------:R-:W-:Y:S01]  /*7850*/  LOP3.LUT R3, R80, 0xffff0000, RZ, 0xc0, !PT ;  /* 0xffff000050037812 */ /* 0x000fe200078ec0ff */
[C---:B------:R-:W-:Y:S01]  /*7860*/  FMUL R25, R47.reuse, R29 ;  /* 0x0000001d2f197220 */ /* 0x040fe20000400000 */
[----:B------:R-:W-:Y:S01]  /*7870*/  FMUL R26, R47, R30 ;  /* 0x0000001e2f1a7220 */ /* 0x000fe20000400000 */
[C---:B------:R-:W-:Y:S01]  /*7880*/  FFMA R27, R49.reuse, R0, R27 ;  /* 0x00000000311b7223 */ /* 0x040fe2000000001b */
[----:B------:R-:W-:Y:S01]  /*7890*/  FFMA R24, R49, R2, R24 ;  /* 0x0000000231187223 */ /* 0x000fe20000000018 */
[----:B------:R-:W-:Y:S01]  /*78a0*/  LOP3.LUT R0, R81, 0xffff0000, RZ, 0xc0, !PT ;  /* 0xffff000051007812 */ /* 0x000fe200078ec0ff */
[----:B------:R-:W-:Y:S01]  /*78b0*/  FFMA R25, R49, R3, R25 ;  /* 0x0000000331197223 */ /* 0x000fe20000000019 */
[----:B------:R-:W-:Y:S01]  /*78c0*/  FMUL R31, R47, R31 ;  /* 0x0000001f2f1f7220 */ /* 0x000fe20000400000 */
[C---:B------:R-:W-:Y:S01]  /*78d0*/  SHF.L.U32 R2, R82.reuse, 0x10, RZ ;  /* 0x0000001052027819 */ /* 0x040fe200000006ff */
[----:B------:R-:W-:Y:S01]  /*78e0*/  FFMA R26, R49, R4, R26 ;  /* 0x00000004311a7223 */ /* 0x000fe2000000001a */
[----:B------:R-:W-:Y:S01]  /*78f0*/  LOP3.LUT R3, R82, 0xffff0000, RZ, 0xc0, !PT ;  /* 0xffff000052037812 */ /* 0x000fe200078ec0ff */
[----:B------:R-:W-:Y:S01]  /*7900*/  FMUL R29, R47, R33 ;  /* 0x000000212f1d7220 */ /* 0x000fe20000400000 */
[----:B------:R-:W-:Y:S01]  /*7910*/  SHF.L.U32 R4, R83, 0x10, RZ ;  /* 0x0000001053047819 */ /* 0x000fe200000006ff */
[----:B------:R-:W-:Y:S01]  /*7920*/  FMUL R30, R47, R34 ;  /* 0x000000222f1e7220 */ /* 0x000fe20000400000 */
[----:B------:R-:W-:Y:S01]  /*7930*/  F2FP.BF16.F32.PACK_AB R17, R23, R18 ;  /* 0x000000121711723e */ /* 0x000fe200000010ff */
[----:B------:R-:W-:Y:S01]  /*7940*/  FFMA R31, R49, R0, R31 ;  /* 0x00000000311f7223 */ /* 0x000fe2000000001f */
[----:B------:R-:W-:Y:S01]  /*7950*/  FMUL R35, R47, R35 ;  /* 0x000000232f237220 */ /* 0x000fe20000400000 */
[----:B------:R-:W-:Y:S01]  /*7960*/  F2FP.BF16.F32.PACK_AB R18, R21, R20 ;  /* 0x000000141512723e */ /* 0x000fe200000010ff */
[----:B------:R-:W-:Y:S01]  /*7970*/  FFMA R28, R49, R2, R28 ;  /* 0x00000002311c7223 */ /* 0x000fe2000000001c */
[----:B------:R-:W-:Y:S01]  /*7980*/  F2FP.BF16.F32.PACK_AB R19, R27, R22 ;  /* 0x000000161b13723e */ /* 0x000fe200000010ff */
[C---:B------:R-:W-:Y:S01]  /*7990*/  FFMA R29, R49.reuse, R3, R29 ;  /* 0x00000003311d7223 */ /* 0x040fe2000000001d */
[C---:B------:R-:W-:Y:S01]  /*79a0*/  FFMA R30, R49.reuse, R4, R30 ;  /* 0x00000004311e7223 */ /* 0x040fe2000000001e */
[----:B------:R-:W-:Y:S01]  /*79b0*/  FFMA R35, R49, R5, R35 ;  /* 0x0000000531237223 */ /* 0x000fe20000000023 */
[----:B------:R-:W-:Y:S01]  /*79c0*/  F2FP.BF16.F32.PACK_AB R24, R25, R24 ;  /* 0x000000181918723e */ /* 0x000fe200000010ff */
[----:B------:R1:W-:Y:S01]  /*79d0*/  STS.128 [R102+0x2020], R16 ;  /* 0x0020201066007388 */ /* 0x0003e20000000c00 */
[----:B------:R-:W-:Y:S02]  /*79e0*/  F2FP.BF16.F32.PACK_AB R25, R31, R26 ;  /* 0x0000001a1f19723e */ /* 0x000fe400000010ff */
[----:B------:R-:W-:Y:S02]  /*79f0*/  F2FP.BF16.F32.PACK_AB R26, R29, R28 ;  /* 0x0000001c1d1a723e */ /* 0x000fe400000010ff */
[----:B------:R-:W-:Y:S02]  /*7a00*/  F2FP.BF16.F32.PACK_AB R27, R35, R30 ;  /* 0x0000001e231b723e */ /* 0x000fe400000010ff */
[----:B------:R-:W-:Y:S02]  /*7a10*/  LEA R0, R60, UR48, 0x3 ;  /* 0x000000303c007c11 */ /* 0x000fe4000f8e18ff */
[----:B------:R-:W-:Y:S01]  /*7a20*/  @P6 SHF.L.U32 R2, R101, 0x1f, RZ ;  /* 0x0000001f65026819 */ /* 0x000fe200000006ff */
        /* <DEDUP_REMOVED lines=9> */
[----:B------:R-:W-:Y:S02]  /*7ac0*/  UIADD3 UR8, UP0, UPT, UR52, 0x680, URZ ;  /* 0x0000068034087890 */ /* 0x000fe4000ff1e0ff */
[----:B------:R-:W-:Y:S02]  /*7ad0*/  UIADD3 UR5, UPT, UPT, UR41, 0x20, URZ ;  /* 0x0000002029057890 */ /* 0x000fe4000fffe0ff */
[----:B------:R-:W-:Y:S02]  /*7ae0*/  UIADD3 UR4, UPT, UPT, UR48, 0x2200, URZ ;  /* 0x0000220030047890 */ /* 0x000fe4000fffe0ff */
[----:B------:R-:W-:Y:S01]  /*7af0*/  UIADD3.X UR9, UPT, UPT, URZ, UR53, URZ, UP0, !UPT ;  /* 0x00000035ff097290 */ /* 0x000fe200087fe4ff */
[----:B------:R-:W-:Y:S01]  /*7b00*/  UMOV UR6, UR42 ;  /* 0x0000002a00067c82 */ /* 0x000fe20008000000 */
[----:B------:R-:W-:Y:S07]  /*7b10*/  UMOV UR7, UR36 ;  /* 0x0000002400077c82 */ /* 0x000fee0008000000 */
[----:B------:R2:W-:Y:S01]  /*7b20*/  UTMASTG.3D [UR4], [UR8] ;  /* 0x00000004080073b5 */ /* 0x0005e20008010000 */
[----:B------:R0:W-:Y:S01]  /*7b30*/  UTMACMDFLUSH ;  /* 0x00000000000079b7 */ /* 0x0001e20000000000 */
[----:B--2---:R-:W-:Y:S04]  /*7b40*/  DEPBAR.LE SB0, 0x1 ;  /* 0x000080400000791a */ /* 0x004fe80000000000 */
.L_x_130:
[----:B------:R-:W-:Y:S05]  /*7b50*/  BSYNC.RECONVERGENT B0 ;  /* 0x0000000000007941 */ /* 0x000fea0003800200 */
.L_x_129:
[----:B------:R-:W-:Y:S01]  /*7b60*/  BAR.SYNC.DEFER_BLOCKING 0x1, 0x80 ;  /* 0x0042000000007b1d */ /* 0x000fe20000010000 */
[----:B------:R-:W-:Y:S04]  /*7b70*/  UIADD3 UR40, UPT, UPT, UR51, 0x1, URZ ;  /* 0x0000000133287890 */ /* 0x000fe8000fffe0ff */
[----:B------:R-:W-:Y:S04]  /*7b80*/  UISETP.NE.AND UP0, UPT, UR40, 0x4, UPT ;  /* 0x000000042800788c */ /* 0x000fe8000bf05270 */
[----:B------:R-:W-:Y:S01]  /*7b90*/  USEL UR40, UR40, URZ, UP0 ;  /* 0x000000ff28287287 */ /* 0x000fe20008000000 */
[----:B------:R2:W-:Y:S01]  /*7ba0*/  @P6 SYNCS.ARRIVE.TRANS64.RED.A1T0 RZ, [R63+URZ], RZ ;  /* 0x000000ff3fff69a7 */ /* 0x0005e200081004ff */
[----:B------:R-:W-:Y:S01]  /*7bb0*/  BSSY B1, `(.L_x_131) ;  /* 0x0000017000017945 */ /* 0x000fe20003800000 */
[----:B------:R-:W4:Y:S02]  /*7bc0*/  @P6 SYNCS.PHASECHK.TRANS64.TRYWAIT P0, [R0+URZ+0x80], R2 ;  /* 0x00008002000065a7 */ /* 0x000f2400080011ff */
[----:B----4-:R-:W-:Y:S01]  /*7bd0*/  @P6 SEL R61, RZ, 0x1, !P0 ;  /* 0x00000001ff3d6807 */ /* 0x010fe20004000000 */
[----:B--2---:R-:W-:Y:S06]  /*7be0*/  @!P6 BRA `(.L_x_132) ;  /* 0x00000000004ce947 */ /* 0x004fec0003800000 */
        /* <DEDUP_REMOVED lines=9> */
[----:B------:R-:W-:Y:S04]  /*7c80*/  SHF.L.U32 R6, R101, 0x1f, RZ ;  /* 0x0000001f65067819 */ /* 0x000fe800000006ff */
[----:B------:R-:W2:Y:S02]  /*7c90*/  SYNCS.PHASECHK.TRANS64.TRYWAIT P0, [R0+URZ+0x80], R6 ;  /* 0x00008006000075a7 */ /* 0x000ea400080011ff */
[----:B--2---:R-:W-:Y:S05]  /*7ca0*/  @!P0 BRA `(.L_x_135) ;  /* 0x0000002800108947 */ /* 0x004fea0003800000 */
.L_x_134:
[----:B------:R-:W-:Y:S05]  /*7cb0*/  BSYNC B0 ;  /* 0x0000000000007941 */ /* 0x000fea0003800000 */
.L_x_133:
[----:B------:R-:W-:Y:S02]  /*7cc0*/  ISETP.NE.AND P0, PT, R62, RZ, PT ;  /* 0x000000ff3e00720c */ /* 0x000fe40003f05270 */
[----:B------:R-:W-:Y:S11]  /*7cd0*/  IADD3 R60, PT, PT, R60, 0x1, RZ ;  /* 0x000000013c3c7810 */ /* 0x000ff60007ffe0ff */
[----:B------:R4:W1:Y:S04]  /*7ce0*/  @P0 LDS.128 R56, [R5] ;  /* 0x0000000005380984 */ /* 0x0008680000000c00 */
[----:B------:R4:W1:Y:S04]  /*7cf0*/  @P0 LDS.128 R64, [R4+0x10] ;  /* 0x0000100004400984 */ /* 0x0008680000000c00 */
[----:B------:R4:W1:Y:S04]  /*7d00*/  @P0 LDS.128 R72, [R3+0x20] ;  /* 0x0000200003480984 */ /* 0x0008680000000c00 */
[----:B------:R4:W1:Y:S02]  /*7d10*/  @P0 LDS.128 R80, [R2+0x30] ;  /* 0x0000300002500984 */ /* 0x0008640000000c00 */
.L_x_132:
[----:B------:R-:W-:Y:S05]  /*7d20*/  BSYNC B1 ;  /* 0x0000000000017941 */ /* 0x000fea0003800000 */
.L_x_131:
        /* <DEDUP_REMOVED lines=21> */
.L_x_136:
        /* <DEDUP_REMOVED lines=146> */
.L_x_138:
[----:B------:R-:W-:Y:S05]  /*87a0*/  BSYNC.RECONVERGENT B0 ;  /* 0x0000000000007941 */ /* 0x000fea0003800200 */
.L_x_137:
        /* <DEDUP_REMOVED lines=21> */
.L_x_142:
[----:B------:R-:W-:Y:S05]  /*8900*/  BSYNC B0 ;  /* 0x0000000000007941 */ /* 0x000fea0003800000 */
.L_x_141:
[----:B------:R-:W-:Y:S11]  /*8910*/  ISETP.NE.AND P0, PT, R62, RZ, PT ;  /* 0x000000ff3e00720c */ /* 0x000ff60003f05270 */
[----:B------:R-:W-:Y:S02]  /*8920*/  @!UPT UIADD3 URZ, UPT, UPT, URZ, URZ, URZ ;  /* 0x000000fffffff290 */ /* 0x000fe4000fffe0ff */
[----:B------:R4:W1:Y:S04]  /*8930*/  @P0 LDS.128 R56, [R4] ;  /* 0x0000000004380984 */ /* 0x0008680000000c00 */
[----:B------:R4:W1:Y:S04]  /*8940*/  @P0 LDS.128 R64, [R3+0x10] ;  /* 0x0000100003400984 */ /* 0x0008680000000c00 */
[----:B------:R4:W1:Y:S04]  /*8950*/  @P0 LDS.128 R72, [R2+0x20] ;  /* 0x0000200002480984 */ /* 0x0008680000000c00 */
[----:B------:R4:W1:Y:S02]  /*8960*/  @P0 LDS.128 R80, [R60+0x30] ;  /* 0x000030003c500984 */ /* 0x0008640000000c00 */
.L_x_140:
[----:B------:R-:W-:Y:S05]  /*8970*/  BSYNC B1 ;  /* 0x0000000000017941 */ /* 0x000fea0003800000 */
.L_x_139:
        /* <DEDUP_REMOVED lines=21> */
.L_x_144:
[----:B------:R-:W-:Y:S01]  /*8ad0*/  ISETP.NE.AND P0, PT, R106, RZ, PT ;  /* 0x000000ff6a00720c */ /* 0x000fe20003f05270 */
[----:B------:R-:W-:Y:S05]  /*8ae0*/  WARPSYNC.ALL ;  /* 0x0000000000007948 */ /* 0x000fea0003800000 */
[----:B------:R-:W-:Y:S01]  /*8af0*/  R2UR UR4, R48 ;  /* 0x00000000300472ca */ /* 0x000fe200000e0000 */
[----:B------:R-:W-:Y:S01]  /*8b00*/  BSSY.RECONVERGENT B0, `(.L_x_145) ;  /* 0x000008b000007945 */ /* 0x000fe20003800200 */
[C---:B-1----:R-:W-:Y:S02]  /*8b10*/  SHF.L.U32 R48, R56.reuse, 0x10, RZ ;  /* 0x0000001038307819 */ /* 0x042fe400000006ff */
[----:B------:R-:W-:Y:S02]  /*8b20*/  LOP3.LUT R50, R56, 0xffff0000, RZ, 0xc0, !PT ;  /* 0xffff000038327812 */ /* 0x000fe400078ec0ff */
[C---:B------:R-:W-:Y:S02]  /*8b30*/  SHF.L.U32 R51, R57.reuse, 0x10, RZ ;  /* 0x0000001039337819 */ /* 0x040fe400000006ff */
[----:B------:R-:W-:Y:S02]  /*8b40*/  LOP3.LUT R52, R57, 0xffff0000, RZ, 0xc0, !PT ;  /* 0xffff000039347812 */ /* 0x000fe400078ec0ff */
[C---:B------:R-:W-:Y:S02]  /*8b50*/  SHF.L.U32 R53, R58.reuse, 0x10, RZ ;  /* 0x000000103a357819 */ /* 0x040fe400000006ff */
[----:B------:R-:W-:Y:S01]  /*8b60*/  LOP3.LUT R54, R58, 0xffff0000, RZ, 0xc0, !PT ;  /* 0xffff00003a367812 */ /* 0x000fe200078ec0ff */
[----:B----4-:R-:W1:Y:S01]  /*8b70*/  LDTM.x32 R4, tmem[UR4+0x60] ;  /* 0x00006004000479ee */ /* 0x010e6200082c0000 */
[C---:B------:R-:W-:Y:S01]  /*8b80*/  SHF.L.U32 R55, R59.reuse, 0x10, RZ ;  /* 0x000000103b377819 */ /* 0x040fe200000006ff */
[----:B------:R-:W-:Y:S01]  /*8b90*/  NOP ;  /* 0x0000000000007918 */ /* 0x000fe20000000000 */
[----:B------:R-:W-:Y:S02]  /*8ba0*/  LOP3.LUT R56, R59, 0xffff0000, RZ, 0xc0, !PT ;  /* 0xffff00003b387812 */ /* 0x000fe400078ec0ff */
[C---:B------:R-:W-:Y:S02]  /*8bb0*/  SHF.L.U32 R57, R64.reuse, 0x10, RZ ;  /* 0x0000001040397819 */ /* 0x040fe400000006ff */
[----:B------:R-:W-:Y:S02]  /*8bc0*/  LOP3.LUT R58, R64, 0xffff0000, RZ, 0xc0, !PT ;  /* 0xffff0000403a7812 */ /* 0x000fe400078ec0ff */
[C---:B------:R-:W-:Y:S02]  /*8bd0*/  SHF.L.U32 R59, R65.reuse, 0x10, RZ ;  /* 0x00000010413b7819 */ /* 0x040fe400000006ff */
[----:B------:R-:W-:Y:S02]  /*8be0*/  LOP3.LUT R60, R65, 0xffff0000, RZ, 0xc0, !PT ;  /* 0xffff0000413c7812 */ /* 0x000fe400078ec0ff */
[C---:B------:R-:W-:Y:S02]  /*8bf0*/  SHF.L.U32 R61, R66.reuse, 0x10, RZ ;  /* 0x00000010423d7819 */ /* 0x040fe400000006ff */
[----:B------:R-:W-:Y:S02]  /*8c00*/  LOP3.LUT R62, R66, 0xffff0000, RZ, 0xc0, !PT ;  /* 0xffff0000423e7812 */ /* 0x000fe400078ec0ff */
[C---:B------:R-:W-:Y:S02]  /*8c10*/  SHF.L.U32 R63, R67.reuse, 0x10, RZ ;  /* 0x00000010433f7819 */ /* 0x040fe400000006ff */
[----:B------:R-:W-:Y:S02]  /*8c20*/  IADD3 R112, PT, PT, R112, 0x110, RZ ;  /* 0x0000011070707810 */ /* 0x000fe40007ffe0ff */
[----:B------:R-:W-:Y:S02]  /*8c30*/  LOP3.LUT R64, R67, 0xffff0000, RZ, 0xc0, !PT ;  /* 0xffff000043407812 */ /* 0x000fe400078ec0ff */
[C---:B------:R-:W-:Y:S01]  /*8c40*/  SHF.L.U32 R65, R72.reuse, 0x10, RZ ;  /* 0x0000001048417819 */ /* 0x040fe200000006ff */
[C---:B-1----:R-:W-:Y:S01]  /*8c50*/  FMUL R4, R47.reuse, R4 ;  /* 0x000000042f047220 */ /* 0x042fe20000400000 */
[----:B------:R-:W-:Y:S01]  /*8c60*/  LOP3.LUT R66, R72, 0xffff0000, RZ, 0xc0, !PT ;  /* 0xffff000048427812 */ /* 0x000fe200078ec0ff */
[----:B------:R-:W-:Y:S01]  /*8c70*/  FMUL R5, R47, R5 ;  /* 0x000000052f057220 */ /* 0x000fe20000400000 */
[----:B------:R-:W-:Y:S01]  /*8c80*/  LOP3.LUT R112, R112, 0xfefffff8, RZ, 0xc0, !PT ;  /* 0xfefffff870707812 */ /* 0x000fe200078ec0ff */
[----:B------:R-:W-:Y:S01]  /*8c90*/  FFMA R4, R49, R48, R4 ;  /* 0x0000003031047223 */ /* 0x000fe20000000004 */
[----:B------:R-:W-:Y:S01]  /*8ca0*/  FMUL R6, R47, R6 ;  /* 0x000000062f067220 */ /* 0x000fe20000400000 */
[----:B------:R-:W-:Y:S01]  /*8cb0*/  FFMA R5, R49, R50, R5 ;  /* 0x0000003231057223 */ /* 0x000fe20000000005 */
[----:B------:R-:W-:Y:S01]  /*8cc0*/  SHF.L.U32 R67, R73, 0x10, RZ ;  /* 0x0000001049437819 */ /* 0x000fe200000006ff */
[----:B------:R1:W-:Y:S01]  /*8cd0*/  SYNCS.ARRIVE.TRANS64.RED.A1T0 RZ, [R112+URZ], RZ ;  /* 0x000000ff70ff79a7 */ /* 0x0003e200081004ff */
[----:B------:R-:W-:Y:S01]  /*8ce0*/  FFMA R6, R49, R51, R6 ;  /* 0x0000003331067223 */ /* 0x000fe20000000006 */
[----:B------:R-:W-:Y:S01]  /*8cf0*/  FMUL R7, R47, R7 ;  /* 0x000000072f077220 */ /* 0x000fe20000400000 */
[----:B------:R-:W-:Y:S01]  /*8d00*/  F2FP.BF16.F32.PACK_AB R4, R5, R4 ;  /* 0x000000040504723e */ /* 0x000fe200000010ff */
[C---:B------:R-:W-:Y:S01]  /*8d10*/  FMUL R8, R47.reuse, R8 ;  /* 0x000000082f087220 */ /* 0x040fe20000400000 */
[----:B------:R-:W-:Y:S01]  /*8d20*/  FMUL R9, R47, R9 ;  /* 0x000000092f097220 */ /* 0x000fe20000400000 */
[----:B------:R-:W-:Y:S01]  /*8d30*/  LOP3.LUT R68, R73, 0xffff0000, RZ, 0xc0, !PT ;  /* 0xffff000049447812 */ /* 0x000fe200078ec0ff */
[C---:B------:R-:W-:Y:S01]  /*8d40*/  FFMA R7, R49.reuse, R52, R7 ;  /* 0x0000003431077223 */ /* 0x040fe20000000007 */
[C---:B------:R-:W-:Y:S01]  /*8d50*/  FFMA R8, R49.reuse, R53, R8 ;  /* 0x0000003531087223 */ /* 0x040fe20000000008 */
[C---:B------:R-:W-:Y:S01]  /*8d60*/  SHF.L.U32 R69, R74.reuse, 0x10, RZ ;  /* 0x000000104a457819 */ /* 0x040fe200000006ff */
[----:B------:R-:W-:Y:S01]  /*8d70*/  FFMA R9, R49, R54, R9 ;  /* 0x0000003631097223 */ /* 0x000fe20000000009 */
[----:B------:R-:W-:Y:S01]  /*8d80*/  FMUL R10, R47, R10 ;  /* 0x0000000a2f0a7220 */ /* 0x000fe20000400000 */
[----:B------:R-:W-:Y:S01]  /*8d90*/  F2FP.BF16.F32.PACK_AB R5, R7, R6 ;  /* 0x000000060705723e */ /* 0x000fe200000010ff */
[C---:B------:R-:W-:Y:S01]  /*8da0*/  FMUL R11, R47.reuse, R11 ;  /* 0x0000000b2f0b7220 */ /* 0x040fe20000400000 */
[----:B------:R-:W-:Y:S01]  /*8db0*/  FMUL R0, R47, R12 ;  /* 0x0000000c2f007220 */ /* 0x000fe20000400000 */
[----:B------:R-:W-:Y:S01]  /*8dc0*/  F2FP.BF16.F32.PACK_AB R6, R9, R8 ;  /* 0x000000080906723e */ /* 0x000fe200000010ff */
[C---:B------:R-:W-:Y:S01]  /*8dd0*/  FFMA R10, R49.reuse, R55, R10 ;  /* 0x00000037310a7223 */ /* 0x040fe2000000000a */
[C---:B------:R-:W-:Y:S01]  /*8de0*/  FFMA R11, R49.reuse, R56, R11 ;  /* 0x00000038310b7223 */ /* 0x040fe2000000000b */
[----:B------:R-:W-:Y:S01]  /*8df0*/  LOP3.LUT R70, R74, 0xffff0000, RZ, 0xc0, !PT ;  /* 0xffff00004a467812 */ /* 0x000fe200078ec0ff */
[----:B------:R-:W-:Y:S01]  /*8e00*/  FFMA R0, R49, R57, R0 ;  /* 0x0000003931007223 */ /* 0x000fe20000000000 */
[----:B------:R-:W-:Y:S01]  /*8e10*/  FMUL R2, R47, R13 ;  /* 0x0000000d2f027220 */ /* 0x000fe20000400000 */
[----:B------:R-:W-:Y:S01]  /*8e20*/  SHF.L.U32 R71, R75, 0x10, RZ ;  /* 0x000000104b477819 */ /* 0x000fe200000006ff */
[----:B------:R-:W-:Y:S01]  /*8e30*/  FMUL R3, R47, R14 ;  /* 0x0000000e2f037220 */ /* 0x000fe20000400000 */
[----:B------:R-:W-:Y:S01]  /*8e40*/  F2FP.BF16.F32.PACK_AB R7, R11, R10 ;  /* 0x0000000a0b07723e */ /* 0x000fe200000010ff */
[----:B------:R-:W-:Y:S01]  /*8e50*/  FFMA R2, R49, R58, R2 ;  /* 0x0000003a31027223 */ /* 0x000fe20000000002 */
[C---:B------:R-:W-:Y:S01]  /*8e60*/  FMUL R15, R47.reuse, R15 ;  /* 0x0000000f2f0f7220 */ /* 0x040fe20000400000 */
[C---:B------:R-:W-:Y:S01]  /*8e70*/  FMUL R12, R47.reuse, R16 ;  /* 0x000000102f0c7220 */ /* 0x040fe20000400000 */
[----:B------:R-:W-:Y:S01]  /*8e80*/  FMUL R13, R47, R17 ;  /* 0x000000112f0d7220 */ /* 0x000fe20000400000 */
[----:B------:R1:W-:Y:S01]  /*8e90*/  STS.128 [R104+0x6000], R4 ;  /* 0x0060000468007388 */ /* 0x0003e20000000c00 */
[----:B------:R-:W-:Y:S01]  /*8ea0*/  LOP3.LUT R72, R75, 0xffff0000, RZ, 0xc0, !PT ;  /* 0xffff00004b487812 */ /* 0x000fe200078ec0ff */
[C---:B------:R-:W-:Y:S01]  /*8eb0*/  FFMA R3, R49.reuse, R59, R3 ;  /* 0x0000003b31037223 */ /* 0x040fe20000000003 */
[----:B------:R-:W-:Y:S01]  /*8ec0*/  SHF.L.U32 R73, R80, 0x10, RZ ;  /* 0x0000001050497819 */ /* 0x000fe200000006ff */
[C---:B------:R-:W-:Y:S01]  /*8ed0*/  FFMA R15, R49.reuse, R60, R15 ;  /* 0x0000003c310f7223 */ /* 0x040fe2000000000f */
[----:B------:R-:W-:Y:S01]  /*8ee0*/  F2FP.BF16.F32.PACK_AB R8, R2, R0 ;  /* 0x000000000208723e */ /* 0x000fe200000010ff */
[C---:B------:R-:W-:Y:S01]  /*8ef0*/  FFMA R12, R49.reuse, R61, R12 ;  /* 0x0000003d310c7223 */ /* 0x040fe2000000000c */
[----:B------:R-:W-:Y:S01]  /*8f00*/  FFMA R13, R49, R62, R13 ;  /* 0x0000003e310d7223 */ /* 0x000fe2000000000d */
[C---:B------:R-:W-:Y:S01]  /*8f10*/  FMUL R14, R47.reuse, R18 ;  /* 0x000000122f0e7220 */ /* 0x040fe20000400000 */
[C---:B------:R-:W-:Y:S01]  /*8f20*/  FMUL R19, R47.reuse, R19 ;  /* 0x000000132f137220 */ /* 0x040fe20000400000 */
[C---:B------:R-:W-:Y:S01]  /*8f30*/  FMUL R16, R47.reuse, R20 ;  /* 0x000000142f107220 */ /* 0x040fe20000400000 */
[----:B------:R-:W-:Y:S01]  /*8f40*/  FMUL R17, R47, R21 ;  /* 0x000000152f117220 */ /* 0x000fe20000400000 */
[----:B------:R-:W-:Y:S01]  /*8f50*/  FFMA R14, R49, R63, R14 ;  /* 0x0000003f310e7223 */ /* 0x000fe2000000000e */
        /* <DEDUP_REMOVED lines=11> */
[----:B------:R-:W-:Y:S01]  /*9010*/  F2FP.BF16.F32.PACK_AB R9, R15, R3 ;  /* 0x000000030f09723e */ /* 0x000fe200000010ff */
[----:B------:R-:W-:Y:S01]  /*9020*/  FFMA R20, R49, R69, R20 ;  /* 0x0000004531147223 */ /* 0x000fe20000000014 */
[----:B------:R-:W-:Y:S01]  /*9030*/  F2FP.BF16.F32.PACK_AB R10, R13, R12 ;  /* 0x0000000c0d0a723e */ /* 0x000fe200000010ff */
[----:B------:R-:W-:Y:S01]  /*9040*/  FMUL R24, R47, R28 ;  /* 0x0000001c2f187220 */ /* 0x000fe20000400000 */
[----:B------:R-:W-:Y:S01]  /*9050*/  F2FP.BF16.F32.PACK_AB R11, R19, R14 ;  /* 0x0000000e130b723e */ /* 0x000fe200000010ff */
[----:B------:R-:W-:Y:S01]  /*9060*/  FFMA R21, R49, R70, R21 ;  /* 0x0000004631157223 */ /* 0x000fe20000000015 */
[----:B------:R-:W-:Y:S01]  /*9070*/  LOP3.LUT R74, R80, 0xffff0000, RZ, 0xc0, !PT ;  /* 0xffff0000504a7812 */ /* 0x000fe200078ec0ff */
[----:B------:R-:W-:Y:S01]  /*9080*/  FMUL R25, R47, R29 ;  /* 0x0000001d2f197220 */ /* 0x000fe20000400000 */
[----:B------:R-:W-:Y:S01]  /*9090*/  SHF.L.U32 R75, R81, 0x10, RZ ;  /* 0x00000010514b7819 */ /* 0x000fe200000006ff */
[----:B------:R1:W-:Y:S01]  /*90a0*/  STS.128 [R103+0x6010], R8 ;  /* 0x0060100867007388 */ /* 0x0003e20000000c00 */
[----:B------:R-:W-:Y:S01]  /*90b0*/  FFMA R22, R49, R71, R22 ;  /* 0x0000004731167223 */ /* 0x000fe20000000016 */
[----:B------:R-:W-:Y:S01]  /*90c0*/  LOP3.LUT R76, R81, 0xffff0000, RZ, 0xc0, !PT ;  /* 0xffff0000514c7812 */ /* 0x000fe200078ec0ff */
[----:B------:R-:W-:Y:S01]  /*90d0*/  FMUL R26, R47, R30 ;  /* 0x0000001e2f1a7220 */ /* 0x000fe20000400000 */
[----:B------:R-:W-:Y:S01]  /*90e0*/  FFMA R27, R49, R72, R27 ;  /* 0x00000048311b7223 */ /* 0x000fe2000000001b */
[C---:B------:R-:W-:Y:S01]  /*90f0*/  SHF.L.U32 R77, R82.reuse, 0x10, RZ ;  /* 0x00000010524d7819 */ /* 0x040fe200000006ff */
[----:B------:R-:W-:Y:S01]  /*9100*/  FMUL R31, R47, R31 ;  /* 0x0000001f2f1f7220 */ /* 0x000fe20000400000 */
[----:B------:R-:W-:Y:S01]  /*9110*/  FFMA R24, R49, R73, R24 ;  /* 0x0000004931187223 */ /* 0x000fe20000000018 */
[----:B------:R-:W-:Y:S01]  /*9120*/  LOP3.LUT R78, R82, 0xffff0000, RZ, 0xc0, !PT ;  /* 0xffff0000524e7812 */ /* 0x000fe200078ec0ff */
[----:B------:R-:W-:Y:S01]  /*9130*/  FMUL R28, R47, R32 ;  /* 0x000000202f1c7220 */ /* 0x000fe20000400000 */
[----:B------:R-:W-:Y:S01]  /*9140*/  FFMA R25, R49, R74, R25 ;  /* 0x0000004a31197223 */ /* 0x000fe20000000019 */
[----:B------:R-:W-:Y:S01]  /*9150*/  SHF.L.U32 R79, R83, 0x10, RZ ;  /* 0x00000010534f7819 */ /* 0x000fe200000006ff */
[----:B------:R-:W-:Y:S01]  /*9160*/  FMUL R29, R47, R33 ;  /* 0x000000212f1d7220 */ /* 0x000fe20000400000 */
[----:B------:R-:W-:Y:S01]  /*9170*/  F2FP.BF16.F32.PACK_AB R16, R17, R16 ;  /* 0x000000101110723e */ /* 0x000fe200000010ff */
[----:B------:R-:W-:Y:S01]  /*9180*/  FFMA R26, R49, R75, R26 ;  /* 0x0000004b311a7223 */ /* 0x000fe2000000001a */
[----:B------:R-:W-:Y:S01]  /*9190*/  LOP3.LUT R80, R83, 0xffff0000, RZ, 0xc0, !PT ;  /* 0xffff000053507812 */ /* 0x000fe200078ec0ff */
        /* <DEDUP_REMOVED lines=33> */
.L_x_146:
[----:B------:R-:W-:Y:S05]  /*93b0*/  BSYNC.RECONVERGENT B0 ;  /* 0x0000000000007941 */ /* 0x000fea0003800200 */
.L_x_145:
[----:B------:R-:W-:Y:S01]  /*93c0*/  BAR.SYNC.DEFER_BLOCKING 0x1, 0x80 ;  /* 0x0042000000007b1d */ /* 0x000fe20000010000 */
[----:B------:R-:W-:Y:S01]  /*93d0*/  UISETP.NE.AND UP0, UPT, UR49, -0x4, UPT ;  /* 0xfffffffc3100788c */ /* 0x000fe2000bf05270 */
[----:B------:R-:W-:Y:S08]  /*93e0*/  IADD3 R45, PT, PT, R45, 0x1, RZ ;  /* 0x000000012d2d7810 */ /* 0x000ff00007ffe0ff */
[----:B------:R-:W-:Y:S05]  /*93f0*/  BRA.U !UP0, `(.L_x_147) ;  /* 0x0000000108287547 */ /* 0x000fea000b800000 */
[----:B------:R-:W-:Y:S01]  /*9400*/  ISETP.NE.AND P0, PT, R111, RZ, PT ;  /* 0x000000ff6f00720c */ /* 0x000fe20003f05270 */
[----:B------:R-:W-:Y:S01]  /*9410*/  IMAD.U32 R2, RZ, RZ, UR51 ;  /* 0x00000033ff027e24 */ /* 0x000fe2000f8e00ff */
[----:B------:R-:W-:Y:S01]  /*9420*/  UIADD3 UR51, UPT, UPT, UR51, 0x1, URZ ;  /* 0x0000000133337890 */ /* 0x000fe2000fffe0ff */
[----:B------:R-:W-:Y:S03]  /*9430*/  IMAD.U32 R0, RZ, RZ, UR37 ;  /* 0x00000025ff007e24 */ /* 0x000fe6000f8e00ff */
[----:B------:R-:W-:Y:S04]  /*9440*/  UISETP.NE.AND UP0, UPT, UR51, 0x4, UPT ;  /* 0x000000043300788c */ /* 0x000fe8000bf05270 */
[----:B------:R-:W-:Y:S03]  /*9450*/  USEL UR51, UR51, URZ, UP0 ;  /* 0x000000ff33337287 */ /* 0x000fe60008000000 */
[----:B------:R-:W-:Y:S05]  /*9460*/  @P0 LEA R2, R2, UR48, 0x3 ;  /* 0x0000003002020c11 */ /* 0x000fea000f8e18ff */
[----:B------:R-:W-:Y:S05]  /*9470*/  @P0 VIADD R2, R2, 0xa0 ;  /* 0x000000a002020836 */ /* 0x000fea0000000000 */
[----:B------:R-:W-:Y:S04]  /*9480*/  @P0 PRMT R0, R0, 0x654, R2 ;  /* 0x0000065400000816 */ /* 0x000fe80000000002 */
[----:B------:R2:W-:Y:S03]  /*9490*/  @P0 SYNCS.ARRIVE.TRANS64.RED.A1T0 RZ, [R0+URZ], RZ ;  /* 0x000000ff00ff09a7 */ /* 0x0005e600081004ff */
.L_x_147:
[----:B------:R-:W-:Y:S01]  /*94a0*/  ISETP.NE.AND P2, PT, R107, RZ, PT ;  /* 0x000000ff6b00720c */ /* 0x000fe20003f45270 */
[----:B------:R-:W-:Y:S01]  /*94b0*/  UIADD3 UR49, UPT, UPT, UR49, 0x4, URZ ;  /* 0x0000000431317890 */ /* 0x000fe2000fffe0ff */
[----:B------:R-:W-:Y:S01]  /*94c0*/  ISETP.NE.AND P0, PT, R109, 0x2, PT ;  /* 0x000000026d00780c */ /* 0x000fe20003f05270 */
[----:B------:R-:W-:Y:S01]  /*94d0*/  IMAD.IADD R15, R43, 0x1, R90 ;  /* 0x000000012b0f7824 */ /* 0x000fe200078e025a */
[----:B------:R-:W-:Y:S01]  /*94e0*/  ISETP.NE.AND P1, PT, R45, 0x4, PT ;  /* 0x000000042d00780c */ /* 0x000fe20003f25270 */
[----:B------:R-:W-:Y:S01]  /*94f0*/  IMAD.IADD R14, R44, 0x1, R91 ;  /* 0x000000012c0e7824 */ /* 0x000fe200078e025b */
[----:B------:R-:W-:Y:S02]  /*9500*/  SEL R2, RZ, 0x1, P0 ;  /* 0x00000001ff027807 */ /* 0x000fe40000000000 */
[----:B--2---:R-:W-:Y:S02]  /*9510*/  SEL R0, RZ, 0x1, P1 ;  /* 0x00000001ff007807 */ /* 0x004fe40000800000 */
[----:B------:R-:W-:Y:S02]  /*9520*/  LOP3.LUT R99, R99, R2, RZ, 0x3c, !PT ;  /* 0x0000000263637212 */ /* 0x000fe400078e3cff */
[----:B------:R-:W-:Y:S02]  /*9530*/  LOP3.LUT R100, R100, R0, RZ, 0x3c, !PT ;  /* 0x0000000064647212 */ /* 0x000fe400078e3cff */
[----:B------:R-:W-:Y:S02]  /*9540*/  @P2 R2UR UR36, R98 ;  /* 0x00000000622422ca */ /* 0x000fe400000e0000 */
[----:B------:R-:W-:Y:S02]  /*9550*/  SEL R109, R109, RZ, P0 ;  /* 0x000000ff6d6d7207 */ /* 0x000fe40000000000 */
[----:B------:R-:W-:Y:S01]  /*9560*/  SEL R45, R45, RZ, P1 ;  /* 0x000000ff2d2d7207 */ /* 0x000fe20000800000 */
[----:B------:R-:W-:Y:S10]  /*9570*/  @P2 BRA `(.L_x_148) ;  /* 0xffffffc000542947 */ /* 0x000ff4000383ffff */
[----:B------:R-:W-:-:S09]  /*9580*/  UISETP.NE.AND UP0, UPT, UR50, URZ, UPT ;  /* 0x000000ff3200728c */ /* 0x000fd2000bf05270 */
[----:B------:R-:W-:Y:S05]  /*9590*/  BRA.U !UP0, `(.L_x_149) ;  /* 0x0000000108487547 */ /* 0x000fea000b800000 */
[----:B------:R-:W2:Y:S02]  /*95a0*/  LDCU.64 UR4, c[0x0][0x890] ;  /* 0x00011200ff0477ac */ /* 0x000ea40008000a00 */
[----:B--2---:R-:W-:-:S04]  /*95b0*/  UISETP.NE.U32.AND UP0, UPT, UR4, URZ, UPT ;  /* 0x000000ff0400728c */ /* 0x004fc8000bf05070 */
[----:B------:R-:W-:-:S09]  /*95c0*/  UISETP.NE.AND.EX UP0, UPT, UR5, URZ, UPT, UP0 ;  /* 0x000000ff0500728c */ /* 0x000fd2000bf05300 */
[----:B------:R-:W-:Y:S05]  /*95d0*/  BRA.U UP0, `(.L_x_150) ;  /* 0x00000001000c7547 */ /* 0x000fea000b800000 */
[----:B------:R-:W-:-:S13]  /*95e0*/  FSETP.NEU.AND P0, PT, R49, RZ, PT ;  /* 0x000000ff3100720b */ /* 0x000fda0003f0d000 */
[----:B------:R-:W-:Y:S05]  /*95f0*/  @!P0 EXIT ;  /* 0x000000000000894d */ /* 0x000fea0003800000 */
[----:B------:R-:W-:Y:S05]  /*9600*/  BRA `(.L_x_149) ;  /* 0x00000000002c7947 */ /* 0x000fea0003800000 */
.L_x_150:
[----:B------:R-:W-:Y:S01]  /*9610*/  ISETP.NE.AND P0, PT, R108, RZ, PT ;  /* 0x000000ff6c00720c */ /* 0x000fe20003f05270 */
[----:B------:R-:W-:-:S12]  /*9620*/  BSSY.RECONVERGENT B0, `(.L_x_149) ;  /* 0x0000009000007945 */ /* 0x000fd80003800200 */
[----:B------:R-:W-:Y:S05]  /*9630*/  @P0 BRA `(.L_x_151) ;  /* 0x0000000000140947 */ /* 0x000fea0003800000 */
[----:B------:R-:W2:Y:S02]  /*9640*/  LDCU.64 UR4, c[0x0][0x888] ;  /* 0x00011100ff0477ac */ /* 0x000ea40008000a00 */
[----:B--2---:R-:W-:-:S04]  /*9650*/  ISETP.NE.U32.AND P0, PT, RZ, UR4, PT ;  /* 0x00000004ff007c0c */ /* 0x004fc8000bf05070 */
[----:B------:R-:W-:-:S13]  /*9660*/  ISETP.NE.AND.EX P0, PT, RZ, UR5, PT, P0 ;  /* 0x00000005ff007c0c */ /* 0x000fda000bf05300 */
[----:B------:R-:W-:Y:S05]  /*9670*/  @!P0 EXIT ;  /* 0x000000000000894d */ /* 0x000fea0003800000 */
[----:B------:R-:W-:Y:S05]  /*9680*/  BRA `(.L_x_152) ;  /* 0x0000000000087947 */ /* 0x000fea0003800000 */
.L_x_151:
[----:B------:R-:W-:-:S13]  /*9690*/  FSETP.NEU.AND P0, PT, R49, RZ, PT ;  /* 0x000000ff3100720b */ /* 0x000fda0003f0d000 */
[----:B------:R-:W-:Y:S05]  /*96a0*/  @!P0 EXIT ;  /* 0x000000000000894d */ /* 0x000fea0003800000 */
.L_x_152:
[----:B------:R-:W-:Y:S05]  /*96b0*/  BSYNC.RECONVERGENT B0 ;  /* 0x0000000000007941 */ /* 0x000fea0003800200 */
.L_x_149:
[----:B------:R-:W-:Y:S01]  /*96c0*/  ULEA UR4, UR51, UR48, 0x3 ;  /* 0x0000003033047291 */ /* 0x000fe2000f8e18ff */
[----:B------:R-:W-:-:S04]  /*96d0*/  DEPBAR.LE SB0, 0x0 ;  /* 0x000080000000791a */ /* 0x000fc80000000000 */
[----:B------:R-:W-:-:S04]  /*96e0*/  UIADD3 UR4, UPT, UPT, UR4, 0xa0, URZ ;  /* 0x000000a004047890 */ /* 0x000fc8000fffe0ff */
[----:B------:R-:W-:-:S09]  /*96f0*/  UPRMT UR4, UR37, 0x654, UR4 ;  /* 0x0000065425047896 */ /* 0x000fd20008000004 */
[----:B------:R-:W-:Y:S01]  /*9700*/  SYNCS.ARRIVE.TRANS64.RED.A1T0 RZ, [UR4], RZ ;  /* 0x000000ffffff79a7 */ /* 0x000fe20008100404 */
[----:B------:R-:W-:Y:S05]  /*9710*/  EXIT ;  /* 0x000000000000794d */ /* 0x000fea0003800000 */
.L_x_24:
[----:B--2---:R2:W4:Y:S02]  /*9720*/  SYNCS.PHASECHK.TRANS64.TRYWAIT P0, [R2+URZ+0x140], R3 ;  /* 0x00014003020075a7 */ /* 0x00452400080011ff */
[----:B----4-:R-:W-:Y:S05]  /*9730*/  @!P0 NANOSLEEP.SYNCS 0x989680 ;  /* 0x009896800000895d */ /* 0x010fea0003900000 */
[----:B------:R-:W4:Y:S02]  /*9740*/  @!P0 SYNCS.PHASECHK.TRANS64 P0, [R2+URZ+0x140], R3 ;  /* 0x00014003020085a7 */ /* 0x000f2400080010ff */
[----:B----4-:R-:W-:Y:S05]  /*9750*/  @!P0 BRA `(.L_x_24) ;  /* 0xfffffffc00f08947 */ /* 0x010fea000383ffff */
[----:B------:R-:W-:Y:S05]  /*9760*/  BRA `(.L_x_153) ;  /* 0xffffff8000487947 */ /* 0x000fea000383ffff */
.L_x_27:
[----:B------:R-:W-:-:S07]  /*9770*/  MOV R2, UR33 ;  /* 0x0000002100027c02 */ /* 0x000fce0008000f00 */
.L_x_154:
[----:B-1----:R1:W2:Y:S02]  /*9780*/  SYNCS.PHASECHK.TRANS64.TRYWAIT P0, [R2+URZ+0x40], R4 ;  /* 0x00004004020075a7 */ /* 0x0022a400080011ff */
[----:B--2---:R-:W-:Y:S05]  /*9790*/  @!P0 NANOSLEEP.SYNCS 0x989680 ;  /* 0x009896800000895d */ /* 0x004fea0003900000 */
[----:B------:R-:W2:Y:S02]  /*97a0*/  @!P0 SYNCS.PHASECHK.TRANS64 P0, [R2+URZ+0x40], R4 ;  /* 0x00004004020085a7 */ /* 0x000ea400080010ff */
[----:B--2---:R-:W-:Y:S05]  /*97b0*/  @!P0 BRA `(.L_x_154) ;  /* 0xfffffffc00f08947 */ /* 0x004fea000383ffff */
[----:B------:R-:W-:Y:S05]  /*97c0*/  BRA `(.L_x_26) ;  /* 0xffffff8000b07947 */ /* 0x000fea000383ffff */
.L_x_34:
[----:B-1----:R-:W-:-:S07]  /*97d0*/  MOV R2, UR17 ;  /* 0x0000001100027c02 */ /* 0x002fce0008000f00 */
.L_x_155:
[----:B-1----:R1:W2:Y:S02]  /*97e0*/  SYNCS.PHASECHK.TRANS64.TRYWAIT P0, [R2+URZ+0x40], R4 ;  /* 0x00004004020075a7 */ /* 0x0022a400080011ff */
[----:B--2---:R-:W-:Y:S05]  /*97f0*/  @!P0 NANOSLEEP.SYNCS 0x989680 ;  /* 0x009896800000895d */ /* 0x004fea0003900000 */
[----:B------:R-:W2:Y:S02]  /*9800*/  @!P0 SYNCS.PHASECHK.TRANS64 P0, [R2+URZ+0x40], R4 ;  /* 0x00004004020085a7 */ /* 0x000ea400080010ff */
[----:B--2---:R-:W-:Y:S05]  /*9810*/  @!P0 BRA `(.L_x_155) ;  /* 0xfffffffc00f08947 */ /* 0x004fea000383ffff */
[----:B------:R-:W-:Y:S05]  /*9820*/  BRA `(.L_x_33) ;  /* 0xffffff84006c7947 */ /* 0x000fea000383ffff */
.L_x_39:
[----:B-1----:R1:W2:Y:S02]  /*9830*/  SYNCS.PHASECHK.TRANS64.TRYWAIT P0, [R2+URZ+0xd0], R3 ;  /* 0x0000d003020075a7 */ /* 0x0022a400080011ff */
[----:B--2---:R-:W-:Y:S05]  /*9840*/  @!P0 NANOSLEEP.SYNCS 0x989680 ;  /* 0x009896800000895d */ /* 0x004fea0003900000 */
[----:B------:R-:W2:Y:S02]  /*9850*/  @!P0 SYNCS.PHASECHK.TRANS64 P0, [R2+URZ+0xd0], R3 ;  /* 0x0000d003020085a7 */ /* 0x000ea400080010ff */
[----:B--2---:R-:W-:Y:S05]  /*9860*/  @!P0 BRA `(.L_x_39) ;  /* 0xfffffffc00f08947 */ /* 0x004fea000383ffff */
[----:B------:R-:W-:Y:S05]  /*9870*/  BRA `(.L_x_156) ;  /* 0xffffff8800107947 */ /* 0x000fea000383ffff */
.L_x_43:
[----:B---3--:R-:W-:-:S07]  /*9880*/  MOV R0, UR4 ;  /* 0x0000000400007c02 */ /* 0x008fce0008000f00 */
.L_x_157:
[----:B-1----:R1:W2:Y:S02]  /*9890*/  SYNCS.PHASECHK.TRANS64.TRYWAIT P0, [R0+URZ], R2 ;  /* 0x00000002000075a7 */ /* 0x0022a400080011ff */
[----:B--2---:R-:W-:Y:S05]  /*98a0*/  @!P0 NANOSLEEP.SYNCS 0x989680 ;  /* 0x009896800000895d */ /* 0x004fea0003900000 */
[----:B------:R-:W2:Y:S02]  /*98b0*/  @!P0 SYNCS.PHASECHK.TRANS64 P0, [R0+URZ], R2 ;  /* 0x00000002000085a7 */ /* 0x000ea400080010ff */
[----:B--2---:R-:W-:Y:S05]  /*98c0*/  @!P0 BRA `(.L_x_157) ;  /* 0xfffffffc00f08947 */ /* 0x004fea000383ffff */
[----:B------:R-:W-:Y:S05]  /*98d0*/  BRA `(.L_x_158) ;  /* 0xffffff8c00807947 */ /* 0x000fea000383ffff */
.L_x_44:
[----:B---3--:R-:W-:-:S07]  /*98e0*/  MOV R0, UR4 ;  /* 0x0000000400007c02 */ /* 0x008fce0008000f00 */
.L_x_159:
[----:B-1----:R1:W2:Y:S02]  /*98f0*/  SYNCS.PHASECHK.TRANS64.TRYWAIT P0, [R0+URZ], R3 ;  /* 0x00000003000075a7 */ /* 0x0022a400080011ff */
[----:B--2---:R-:W-:Y:S05]  /*9900*/  @!P0 NANOSLEEP.SYNCS 0x989680 ;  /* 0x009896800000895d */ /* 0x004fea0003900000 */
[----:B------:R-:W2:Y:S02]  /*9910*/  @!P0 SYNCS.PHASECHK.TRANS64 P0, [R0+URZ], R3 ;  /* 0x00000003000085a7 */ /* 0x000ea400080010ff */
[----:B--2---:R-:W-:Y:S05]  /*9920*/  @!P0 BRA `(.L_x_159) ;  /* 0xfffffffc00f08947 */ /* 0x004fea000383ffff */
[----:B------:R-:W-:Y:S05]  /*9930*/  BRA `(.L_x_160) ;  /* 0xffffff8c008c7947 */ /* 0x000fea000383ffff */
.L_x_45:
[----:B---3--:R-:W-:-:S07]  /*9940*/  MOV R0, UR4 ;  /* 0x0000000400007c02 */ /* 0x008fce0008000f00 */
.L_x_161:
[----:B-1----:R1:W2:Y:S02]  /*9950*/  SYNCS.PHASECHK.TRANS64.TRYWAIT P0, [R0+URZ], R3 ;  /* 0x00000003000075a7 */ /* 0x0022a400080011ff */
[----:B--2---:R-:W-:Y:S05]  /*9960*/  @!P0 NANOSLEEP.SYNCS 0x989680 ;  /* 0x009896800000895d */ /* 0x004fea0003900000 */
[----:B------:R-:W2:Y:S02]  /*9970*/  @!P0 SYNCS.PHASECHK.TRANS64 P0, [R0+URZ], R3 ;  /* 0x00000003000085a7 */ /* 0x000ea400080010ff */
[----:B--2---:R-:W-:Y:S05]  /*9980*/  @!P0 BRA `(.L_x_161) ;  /* 0xfffffffc00f08947 */ /* 0x004fea000383ffff */
[----:B------:R-:W-:Y:S05]  /*9990*/  BRA `(.L_x_162) ;  /* 0xffffff8c00987947 */ /* 0x000fea000383ffff */
.L_x_46:
[----:B---3--:R-:W-:-:S07]  /*99a0*/  MOV R0, UR4 ;  /* 0x0000000400007c02 */ /* 0x008fce0008000f00 */
.L_x_163:
[----:B-1----:R1:W2:Y:S02]  /*99b0*/  SYNCS.PHASECHK.TRANS64.TRYWAIT P0, [R0+URZ], R3 ;  /* 0x00000003000075a7 */ /* 0x0022a400080011ff */
[----:B--2---:R-:W-:Y:S05]  /*99c0*/  @!P0 NANOSLEEP.SYNCS 0x989680 ;  /* 0x009896800000895d */ /* 0x004fea0003900000 */
[----:B------:R-:W2:Y:S02]  /*99d0*/  @!P0 SYNCS.PHASECHK.TRANS64 P0, [R0+URZ], R3 ;  /* 0x00000003000085a7 */ /* 0x000ea400080010ff */
[----:B--2---:R-:W-:Y:S05]  /*99e0*/  @!P0 BRA `(.L_x_163) ;  /* 0xfffffffc00f08947 */ /* 0x004fea000383ffff */
[----:B------:R-:W-:Y:S05]  /*99f0*/  BRA `(.L_x_164) ;  /* 0xffffff8c00a47947 */ /* 0x000fea000383ffff */
.L_x_47:
[----:B---3--:R-:W-:-:S07]  /*9a00*/  MOV R0, UR4 ;  /* 0x0000000400007c02 */ /* 0x008fce0008000f00 */
.L_x_165:
[----:B-1----:R1:W2:Y:S02]  /*9a10*/  SYNCS.PHASECHK.TRANS64.TRYWAIT P0, [R0+URZ], R3 ;  /* 0x00000003000075a7 */ /* 0x0022a400080011ff */
[----:B--2---:R-:W-:Y:S05]  /*9a20*/  @!P0 NANOSLEEP.SYNCS 0x989680 ;  /* 0x009896800000895d */ /* 0x004fea0003900000 */
[----:B------:R-:W2:Y:S02]  /*9a30*/  @!P0 SYNCS.PHASECHK.TRANS64 P0, [R0+URZ], R3 ;  /* 0x00000003000085a7 */ /* 0x000ea400080010ff */
[----:B--2---:R-:W-:Y:S05]  /*9a40*/  @!P0 BRA `(.L_x_165) ;  /* 0xfffffffc00f08947 */ /* 0x004fea000383ffff */
[----:B------:R-:W-:Y:S05]  /*9a50*/  BRA `(.L_x_166) ;  /* 0xffffff8c00b07947 */ /* 0x000fea000383ffff */
.L_x_48:
[----:B---3--:R-:W-:-:S07]  /*9a60*/  MOV R0, UR4 ;  /* 0x0000000400007c02 */ /* 0x008fce0008000f00 */
.L_x_167:
[----:B-1----:R1:W2:Y:S02]  /*9a70*/  SYNCS.PHASECHK.TRANS64.TRYWAIT P0, [R0+URZ], R3 ;  /* 0x00000003000075a7 */ /* 0x0022a400080011ff */
[----:B--2---:R-:W-:Y:S05]  /*9a80*/  @!P0 NANOSLEEP.SYNCS 0x989680 ;  /* 0x009896800000895d */ /* 0x004fea0003900000 */
[----:B------:R-:W2:Y:S02]  /*9a90*/  @!P0 SYNCS.PHASECHK.TRANS64 P0, [R0+URZ], R3 ;  /* 0x00000003000085a7 */ /* 0x000ea400080010ff */
[----:B--2---:R-:W-:Y:S05]  /*9aa0*/  @!P0 BRA `(.L_x_167) ;  /* 0xfffffffc00f08947 */ /* 0x004fea000383ffff */
[----:B------:R-:W-:Y:S05]  /*9ab0*/  BRA `(.L_x_168) ;  /* 0xffffff8c00bc7947 */ /* 0x000fea000383ffff */
.L_x_49:
[----:B---3--:R-:W-:-:S07]  /*9ac0*/  MOV R0, UR4 ;  /* 0x0000000400007c02 */ /* 0x008fce0008000f00 */
.L_x_169:
[----:B-1----:R1:W2:Y:S02]  /*9ad0*/  SYNCS.PHASECHK.TRANS64.TRYWAIT P0, [R0+URZ], R3 ;  /* 0x00000003000075a7 */ /* 0x0022a400080011ff */
[----:B--2---:R-:W-:Y:S05]  /*9ae0*/  @!P0 NANOSLEEP.SYNCS 0x989680 ;  /* 0x009896800000895d */ /* 0x004fea0003900000 */
[----:B------:R-:W2:Y:S02]  /*9af0*/  @!P0 SYNCS.PHASECHK.TRANS64 P0, [R0+URZ], R3 ;  /* 0x00000003000085a7 */ /* 0x000ea400080010ff */
[----:B--2---:R-:W-:Y:S05]  /*9b00*/  @!P0 BRA `(.L_x_169) ;  /* 0xfffffffc00f08947 */ /* 0x004fea000383ffff */
[----:B------:R-:W-:Y:S05]  /*9b10*/  BRA `(.L_x_170) ;  /* 0xffffff8c00c87947 */ /* 0x000fea000383ffff */
.L_x_52:
[----:B-1----:R1:W2:Y:S02]  /*9b20*/  SYNCS.PHASECHK.TRANS64.TRYWAIT P0, [R0+URZ+0x130], R4 ;  /* 0x00013004000075a7 */ /* 0x0022a400080011ff */
[----:B--2---:R-:W-:Y:S05]  /*9b30*/  @!P0 NANOSLEEP.SYNCS 0x989680 ;  /* 0x009896800000895d */ /* 0x004fea0003900000 */
[----:B------:R-:W2:Y:S02]  /*9b40*/  @!P0 SYNCS.PHASECHK.TRANS64 P0, [R0+URZ+0x130], R4 ;  /* 0x00013004000085a7 */ /* 0x000ea400080010ff */
[----:B--2---:R-:W-:Y:S05]  /*9b50*/  @!P0 BRA `(.L_x_52) ;  /* 0xfffffffc00f08947 */ /* 0x004fea000383ffff */
[----:B------:R-:W-:Y:S05]  /*9b60*/  BRA `(.L_x_171) ;  /* 0xffffff9000287947 */ /* 0x000fea000383ffff */
.L_x_53:
[----:B------:R-:W-:-:S07]  /*9b70*/  MOV R0, UR5 ;  /* 0x0000000500007c02 */ /* 0x000fce0008000f00 */
.L_x_172:
[----:B-1----:R1:W2:Y:S02]  /*9b80*/  SYNCS.PHASECHK.TRANS64.TRYWAIT P0, [R0+URZ+0xe0], R5 ;  /* 0x0000e005000075a7 */ /* 0x0022a400080011ff */
[----:B--2---:R-:W-:Y:S05]  /*9b90*/  @!P0 NANOSLEEP.SYNCS 0x989680 ;  /* 0x009896800000895d */ /* 0x004fea0003900000 */
[----:B------:R-:W2:Y:S02]  /*9ba0*/  @!P0 SYNCS.PHASECHK.TRANS64 P0, [R0+URZ+0xe0], R5 ;  /* 0x0000e005000085a7 */ /* 0x000ea400080010ff */
[----:B--2---:R-:W-:Y:S05]  /*9bb0*/  @!P0 BRA `(.L_x_172) ;  /* 0xfffffffc00f08947 */ /* 0x004fea000383ffff */
[----:B------:R-:W-:Y:S05]  /*9bc0*/  BRA `(.L_x_173) ;  /* 0xffffff9000387947 */ /* 0x000fea000383ffff */
.L_x_54:
[----:B-1----:R1:W2:Y:S02]  /*9bd0*/  SYNCS.PHASECHK.TRANS64.TRYWAIT P1, [R0+URZ+0xd0], R4 ;  /* 0x0000d004000075a7 */ /* 0x0022a400080211ff */
[----:B--2---:R-:W-:Y:S05]  /*9be0*/  @!P1 NANOSLEEP.SYNCS 0x989680 ;  /* 0x009896800000995d */ /* 0x004fea0003900000 */
[----:B------:R-:W2:Y:S02]  /*9bf0*/  @!P1 SYNCS.PHASECHK.TRANS64 P1, [R0+URZ+0xd0], R4 ;  /* 0x0000d004000095a7 */ /* 0x000ea400080210ff */
[----:B--2---:R-:W-:Y:S05]  /*9c00*/  @!P1 BRA `(.L_x_54) ;  /* 0xfffffffc00f09947 */ /* 0x004fea000383ffff */
[----:B------:R-:W-:Y:S05]  /*9c10*/  BRA `(.L_x_174) ;  /* 0xffffff9000687947 */ /* 0x000fea000383ffff */
.L_x_57:
[----:B------:R-:W-:-:S07]  /*9c20*/  MOV R0, UR5 ;  /* 0x0000000500007c02 */ /* 0x000fce0008000f00 */
.L_x_175:
[----:B-1----:R1:W2:Y:S02]  /*9c30*/  SYNCS.PHASECHK.TRANS64.TRYWAIT P0, [R0+URZ+0xe0], R2 ;  /* 0x0000e002000075a7 */ /* 0x0022a400080011ff */
[----:B--2---:R-:W-:Y:S05]  /*9c40*/  @!P0 NANOSLEEP.SYNCS 0x989680 ;  /* 0x009896800000895d */ /* 0x004fea0003900000 */
[----:B------:R-:W2:Y:S02]  /*9c50*/  @!P0 SYNCS.PHASECHK.TRANS64 P0, [R0+URZ+0xe0], R2 ;  /* 0x0000e002000085a7 */ /* 0x000ea400080010ff */
[----:B--2---:R-:W-:Y:S05]  /*9c60*/  @!P0 BRA `(.L_x_175) ;  /* 0xfffffffc00f08947 */ /* 0x004fea000383ffff */
[----:B------:R-:W-:Y:S05]  /*9c70*/  BRA `(.L_x_56) ;  /* 0xffffff9000bc7947 */ /* 0x000fea000383ffff */
.L_x_66:
[----:B-1----:R-:W-:-:S04]  /*9c80*/  MOV R4, UR6 ;  /* 0x0000000600047c02 */ /* 0x002fc80008000f00 */
[----:B------:R1:W2:Y:S03]  /*9c90*/  SYNCS.PHASECHK.TRANS64.TRYWAIT P0, [R4+URZ+0x8], R5 ;  /* 0x00000805040075a7 */ /* 0x0002a600080011ff */
[----:B--2---:R-:W-:Y:S05]  /*9ca0*/  @!P0 NANOSLEEP.SYNCS 0x989680 ;  /* 0x009896800000895d */ /* 0x004fea0003900000 */
[----:B------:R-:W2:Y:S02]  /*9cb0*/  @!P0 SYNCS.PHASECHK.TRANS64 P0, [R4+URZ+0x8], R5 ;  /* 0x00000805040085a7 */ /* 0x000ea400080010ff */
[----:B--2---:R-:W-:Y:S05]  /*9cc0*/  @!P0 BRA `(.L_x_66) ;  /* 0xfffffffc00ec8947 */ /* 0x004fea000383ffff */
[----:B------:R-:W-:Y:S05]  /*9cd0*/  BRA `(.L_x_65) ;  /* 0xffffff9400707947 */ /* 0x000fea000383ffff */
.L_x_68:
[----:B------:R-:W-:Y:S01]  /*9ce0*/  BSSY B0, `(.L_x_176) ;  /* 0x0000006000007945 */ /* 0x000fe20003800000 */
[----:B------:R-:W-:-:S07]  /*9cf0*/  MOV R15, 0xffffffff ;  /* 0xffffffff000f7802 */ /* 0x000fce0000000f00 */
[----:B-1---5:R-:W-:Y:S05]  /*9d00*/  WARPSYNC.COLLECTIVE R15, `(.L_x_177) ;  /* 0x000000000f0c7348 */ /* 0x022fea0003c00000 */
[----:B------:R-:W-:Y:S02]  /*9d10*/  ELECT P6, UR79, PT ;  /* 0x00000000004f782f */ /* 0x000fe400038c0000 */
[----:B------:R-:W-:Y:S01]  /*9d20*/  MOV R14, UR79 ;  /* 0x0000004f000e7c02 */ /* 0x000fe20008000f00 */
[----:B-1---5:R-:W-:Y:S10]  /*9d30*/  ENDCOLLECTIVE ;  /* 0x000000000000791b */ /* 0x022ff40003800000 */
.L_x_177:
[----:B------:R-:W-:Y:S05]  /*9d40*/  BSYNC B0 ;  /* 0x0000000000007941 */ /* 0x000fea0003800000 */
.L_x_176:
[----:B------:R-:W-:Y:S05]  /*9d50*/  BRA `(.L_x_178) ;  /* 0xffffff9400a07947 */ /* 0x000fea000383ffff */
.L_x_70:
[----:B-1----:R-:W-:-:S04]  /*9d60*/  MOV R2, UR6 ;  /* 0x0000000600027c02 */ /* 0x002fc80008000f00 */
[----:B------:R1:W2:Y:S03]  /*9d70*/  SYNCS.PHASECHK.TRANS64.TRYWAIT P0, [R2+URZ+0x8], R3 ;  /* 0x00000803020075a7 */ /* 0x0002a600080011ff */
[----:B--2---:R-:W-:Y:S05]  /*9d80*/  @!P0 NANOSLEEP.SYNCS 0x989680 ;  /* 0x009896800000895d */ /* 0x004fea0003900000 */
[----:B------:R-:W2:Y:S02]  /*9d90*/  @!P0 SYNCS.PHASECHK.TRANS64 P0, [R2+URZ+0x8], R3 ;  /* 0x00000803020085a7 */ /* 0x000ea400080010ff */
[----:B--2---:R-:W-:Y:S05]  /*9da0*/  @!P0 BRA `(.L_x_70) ;  /* 0xfffffffc00ec8947 */ /* 0x004fea000383ffff */
[----:B------:R-:W-:Y:S05]  /*9db0*/  BRA `(.L_x_69) ;  /* 0xffffff9400a47947 */ /* 0x000fea000383ffff */
.L_x_71:
[----:B-1----:R1:W2:Y:S02]  /*9dc0*/  SYNCS.PHASECHK.TRANS64.TRYWAIT P0, [R0+URZ+0xd0], R4 ;  /* 0x0000d004000075a7 */ /* 0x0022a400080011ff */
[----:B--2---:R-:W-:Y:S05]  /*9dd0*/  @!P0 NANOSLEEP.SYNCS 0x989680 ;  /* 0x009896800000895d */ /* 0x004fea0003900000 */
[----:B------:R-:W2:Y:S02]  /*9de0*/  @!P0 SYNCS.PHASECHK.TRANS64 P0, [R0+URZ+0xd0], R4 ;  /* 0x0000d004000085a7 */ /* 0x000ea400080010ff */
[----:B--2---:R-:W-:Y:S05]  /*9df0*/  @!P0 BRA `(.L_x_71) ;  /* 0xfffffffc00f08947 */ /* 0x004fea000383ffff */
[----:B------:R-:W-:Y:S05]  /*9e00*/  BRA `(.L_x_179) ;  /* 0xffffff9800907947 */ /* 0x000fea000383ffff */
.L_x_73:
[----:B------:R-:W-:-:S07]  /*9e10*/  MOV R0, UR9 ;  /* 0x0000000900007c02 */ /* 0x000fce0008000f00 */
.L_x_180:
[----:B-1----:R1:W2:Y:S02]  /*9e20*/  SYNCS.PHASECHK.TRANS64.TRYWAIT P0, [R0+URZ+0x110], R4 ;  /* 0x00011004000075a7 */ /* 0x0022a400080011ff */
[----:B--2---:R-:W-:Y:S05]  /*9e30*/  @!P0 NANOSLEEP.SYNCS 0x989680 ;  /* 0x009896800000895d */ /* 0x004fea0003900000 */
[----:B------:R-:W2:Y:S02]  /*9e40*/  @!P0 SYNCS.PHASECHK.TRANS64 P0, [R0+URZ+0x110], R4 ;  /* 0x00011004000085a7 */ /* 0x000ea400080010ff */
[----:B--2---:R-:W-:Y:S05]  /*9e50*/  @!P0 BRA `(.L_x_180) ;  /* 0xfffffffc00f08947 */ /* 0x004fea000383ffff */
[----:B------:R-:W-:Y:S05]  /*9e60*/  BRA `(.L_x_181) ;  /* 0xffffff9800dc7947 */ /* 0x000fea000383ffff */
.L_x_76:
[----:B------:R-:W-:Y:S07]  /*9e70*/  MOV R0, UR8 ;  /* 0x0000000800007c02 */ /* 0x000fee0008000f00 */
.L_x_182:
[----:B-1----:R1:W2:Y:S02]  /*9e80*/  SYNCS.PHASECHK.TRANS64.TRYWAIT P0, [R0+URZ], R4 ;  /* 0x00000004000075a7 */ /* 0x0022a400080011ff */
[----:B--2---:R-:W-:Y:S05]  /*9e90*/  @!P0 NANOSLEEP.SYNCS 0x989680 ;  /* 0x009896800000895d */ /* 0x004fea0003900000 */
[----:B------:R-:W2:Y:S02]  /*9ea0*/  @!P0 SYNCS.PHASECHK.TRANS64 P0, [R0+URZ], R4 ;  /* 0x00000004000085a7 */ /* 0x000ea400080010ff */
[----:B--2---:R-:W-:Y:S05]  /*9eb0*/  @!P0 BRA `(.L_x_182) ;  /* 0xfffffffc00f08947 */ /* 0x004fea000383ffff */
[----:B------:R-:W-:Y:S05]  /*9ec0*/  BRA `(.L_x_75) ;  /* 0xffffff9800f07947 */ /* 0x000fea000383ffff */
.L_x_80:
[----:B-1----:R-:W-:-:S07]  /*9ed0*/  MOV R0, UR8 ;  /* 0x0000000800007c02 */ /* 0x002fce0008000f00 */
.L_x_183:
[----:B-1----:R1:W2:Y:S02]  /*9ee0*/  SYNCS.PHASECHK.TRANS64.TRYWAIT P0, [R0+URZ], R2 ;  /* 0x00000002000075a7 */ /* 0x0022a400080011ff */
[----:B--2---:R-:W-:Y:S05]  /*9ef0*/  @!P0 NANOSLEEP.SYNCS 0x989680 ;  /* 0x009896800000895d */ /* 0x004fea0003900000 */
[----:B------:R-:W2:Y:S02]  /*9f00*/  @!P0 SYNCS.PHASECHK.TRANS64 P0, [R0+URZ], R2 ;  /* 0x00000002000085a7 */ /* 0x000ea400080010ff */
[----:B--2---:R-:W-:Y:S05]  /*9f10*/  @!P0 BRA `(.L_x_183) ;  /* 0xfffffffc00f08947 */ /* 0x004fea000383ffff */
[----:B------:R-:W-:Y:S05]  /*9f20*/  BRA `(.L_x_184) ;  /* 0xffffff9c00e47947 */ /* 0x000fea000383ffff */
.L_x_81:
[----:B------:R-:W-:-:S07]  /*9f30*/  MOV R0, UR8 ;  /* 0x0000000800007c02 */ /* 0x000fce0008000f00 */
.L_x_185:
[----:B-1----:R1:W2:Y:S02]  /*9f40*/  SYNCS.PHASECHK.TRANS64.TRYWAIT P0, [R0+URZ], R3 ;  /* 0x00000003000075a7 */ /* 0x0022a400080011ff */
[----:B--2---:R-:W-:Y:S05]  /*9f50*/  @!P0 NANOSLEEP.SYNCS 0x989680 ;  /* 0x009896800000895d */ /* 0x004fea0003900000 */
[----:B------:R-:W2:Y:S02]  /*9f60*/  @!P0 SYNCS.PHASECHK.TRANS64 P0, [R0+URZ], R3 ;  /* 0x00000003000085a7 */ /* 0x000ea400080010ff */
[----:B--2---:R-:W-:Y:S05]  /*9f70*/  @!P0 BRA `(.L_x_185) ;  /* 0xfffffffc00f08947 */ /* 0x004fea000383ffff */
[----:B------:R-:W-:Y:S05]  /*9f80*/  BRA `(.L_x_186) ;  /* 0xffffff9c00f07947 */ /* 0x000fea000383ffff */
.L_x_82:
[----:B------:R-:W-:-:S07]  /*9f90*/  MOV R0, UR8 ;  /* 0x0000000800007c02 */ /* 0x000fce0008000f00 */
.L_x_187:
[----:B-1----:R1:W2:Y:S02]  /*9fa0*/  SYNCS.PHASECHK.TRANS64.TRYWAIT P0, [R0+URZ], R3 ;  /* 0x00000003000075a7 */ /* 0x0022a400080011ff */
[----:B--2---:R-:W-:Y:S05]  /*9fb0*/  @!P0 NANOSLEEP.SYNCS 0x989680 ;  /* 0x009896800000895d */ /* 0x004fea0003900000 */
[----:B------:R-:W2:Y:S02]  /*9fc0*/  @!P0 SYNCS.PHASECHK.TRANS64 P0, [R0+URZ], R3 ;  /* 0x00000003000085a7 */ /* 0x000ea400080010ff */
[----:B--2---:R-:W-:Y:S05]  /*9fd0*/  @!P0 BRA `(.L_x_187) ;  /* 0xfffffffc00f08947 */ /* 0x004fea000383ffff */
[----:B------:R-:W-:Y:S05]  /*9fe0*/  BRA `(.L_x_188) ;  /* 0xffffff9c00fc7947 */ /* 0x000fea000383ffff */
.L_x_85:
[----:B------:R-:W-:-:S07]  /*9ff0*/  MOV R0, UR7 ;  /* 0x0000000700007c02 */ /* 0x000fce0008000f00 */
.L_x_189:
[----:B-1----:R1:W2:Y:S02]  /*a000*/  SYNCS.PHASECHK.TRANS64.TRYWAIT P1, [R0+URZ+0x150], R2 ;  /* 0x00015002000075a7 */ /* 0x0022a400080211ff */
[----:B--2---:R-:W-:Y:S05]  /*a010*/  @!P1 NANOSLEEP.SYNCS 0x989680 ;  /* 0x009896800000995d */ /* 0x004fea0003900000 */
[----:B------:R-:W2:Y:S02]  /*a020*/  @!P1 SYNCS.PHASECHK.TRANS64 P1, [R0+URZ+0x150], R2 ;  /* 0x00015002000095a7 */ /* 0x000ea400080210ff */
[----:B--2---:R-:W-:Y:S05]  /*a030*/  @!P1 BRA `(.L_x_189) ;  /* 0xfffffffc00f09947 */ /* 0x004fea000383ffff */
[----:B------:R-:W-:Y:S05]  /*a040*/  BRA `(.L_x_190) ;  /* 0xffffffa000487947 */ /* 0x000fea000383ffff */
.L_x_90:
[----:B--2---:R2:W4:Y:S02]  /*a050*/  SYNCS.PHASECHK.TRANS64.TRYWAIT P0, [R0+URZ+0xd0], R2 ;  /* 0x0000d002000075a7 */ /* 0x00452400080011ff */
[----:B----4-:R-:W-:Y:S05]  /*a060*/  @!P0 NANOSLEEP.SYNCS 0x989680 ;  /* 0x009896800000895d */ /* 0x010fea0003900000 */
[----:B------:R-:W4:Y:S02]  /*a070*/  @!P0 SYNCS.PHASECHK.TRANS64 P0, [R0+URZ+0xd0], R2 ;  /* 0x0000d002000085a7 */ /* 0x000f2400080010ff */
[----:B----4-:R-:W-:Y:S05]  /*a080*/  @!P0 BRA `(.L_x_90) ;  /* 0xfffffffc00f08947 */ /* 0x010fea000383ffff */
[----:B------:R-:W-:Y:S05]  /*a090*/  BRA `(.L_x_191) ;  /* 0xffffffa4005c7947 */ /* 0x000fea000383ffff */
.L_x_93:
[----:B------:R-:W-:Y:S07]  /*a0a0*/  MOV R0, UR7 ;  /* 0x0000000700007c02 */ /* 0x000fee0008000f00 */
.L_x_192:
[----:B--2---:R2:W4:Y:S02]  /*a0b0*/  SYNCS.PHASECHK.TRANS64.TRYWAIT P0, [R0+URZ+0xc8], R2 ;  /* 0x0000c802000075a7 */ /* 0x00452400080011ff */
[----:B----4-:R-:W-:Y:S05]  /*a0c0*/  @!P0 NANOSLEEP.SYNCS 0x989680 ;  /* 0x009896800000895d */ /* 0x010fea0003900000 */
[----:B------:R-:W4:Y:S02]  /*a0d0*/  @!P0 SYNCS.PHASECHK.TRANS64 P0, [R0+URZ+0xc8], R2 ;  /* 0x0000c802000085a7 */ /* 0x000f2400080010ff */
[----:B----4-:R-:W-:Y:S05]  /*a0e0*/  @!P0 BRA `(.L_x_192) ;  /* 0xfffffffc00f08947 */ /* 0x010fea000383ffff */
[----:B------:R-:W-:Y:S05]  /*a0f0*/  BRA `(.L_x_92) ;  /* 0xffffffa8003c7947 */ /* 0x000fea000383ffff */
.L_x_96:
[----:B------:R-:W-:Y:S07]  /*a100*/  MOV R0, UR7 ;  /* 0x0000000700007c02 */ /* 0x000fee0008000f00 */
.L_x_193:
[----:B-1----:R1:W2:Y:S02]  /*a110*/  SYNCS.PHASECHK.TRANS64.TRYWAIT P0, [R0+URZ+0xa0], R14 ;  /* 0x0000a00e000075a7 */ /* 0x0022a400080011ff */
[----:B--2---:R-:W-:Y:S05]  /*a120*/  @!P0 NANOSLEEP.SYNCS 0x989680 ;  /* 0x009896800000895d */ /* 0x004fea0003900000 */
[----:B------:R-:W2:Y:S02]  /*a130*/  @!P0 SYNCS.PHASECHK.TRANS64 P0, [R0+URZ+0xa0], R14 ;  /* 0x0000a00e000085a7 */ /* 0x000ea400080010ff */
[----:B--2---:R-:W-:Y:S05]  /*a140*/  @!P0 BRA `(.L_x_193) ;  /* 0xfffffffc00f08947 */ /* 0x004fea000383ffff */
[----:B------:R-:W-:Y:S05]  /*a150*/  BRA `(.L_x_194) ;  /* 0xffffffa800b47947 */ /* 0x000fea000383ffff */
.L_x_97:
[----:B------:R-:W-:Y:S07]  /*a160*/  MOV R0, UR7 ;  /* 0x0000000700007c02 */ /* 0x000fee0008000f00 */
.L_x_195:
[----:B-1----:R1:W2:Y:S02]  /*a170*/  SYNCS.PHASECHK.TRANS64.TRYWAIT P0, [R0+URZ+0xa8], R14 ;  /* 0x0000a80e000075a7 */ /* 0x0022a400080011ff */
[----:B--2---:R-:W-:Y:S05]  /*a180*/  @!P0 NANOSLEEP.SYNCS 0x989680 ;  /* 0x009896800000895d */ /* 0x004fea0003900000 */
[----:B------:R-:W2:Y:S02]  /*a190*/  @!P0 SYNCS.PHASECHK.TRANS64 P0, [R0+URZ+0xa8], R14 ;  /* 0x0000a80e000085a7 */ /* 0x000ea400080010ff */
[----:B--2---:R-:W-:Y:S05]  /*a1a0*/  @!P0 BRA `(.L_x_195) ;  /* 0xfffffffc00f08947 */ /* 0x004fea000383ffff */
[----:B------:R-:W-:Y:S05]  /*a1b0*/  BRA `(.L_x_196) ;  /* 0xffffffa800ec7947 */ /* 0x000fea000383ffff */
.L_x_98:
[----:B------:R-:W-:Y:S07]  /*a1c0*/  MOV R0, UR7 ;  /* 0x0000000700007c02 */ /* 0x000fee0008000f00 */
.L_x_197:
[----:B-1----:R1:W2:Y:S02]  /*a1d0*/  SYNCS.PHASECHK.TRANS64.TRYWAIT P0, [R0+URZ+0xb0], R14 ;  /* 0x0000b00e000075a7 */ /* 0x0022a400080011ff */
[----:B--2---:R-:W-:Y:S05]  /*a1e0*/  @!P0 NANOSLEEP.SYNCS 0x989680 ;  /* 0x009896800000895d */ /* 0x004fea0003900000 */
[----:B------:R-:W2:Y:S02]  /*a1f0*/  @!P0 SYNCS.PHASECHK.TRANS64 P0, [R0+URZ+0xb0], R14 ;  /* 0x0000b00e000085a7 */ /* 0x000ea400080010ff */
[----:B--2---:R-:W-:Y:S05]  /*a200*/  @!P0 BRA `(.L_x_197) ;  /* 0xfffffffc00f08947 */ /* 0x004fea000383ffff */
[----:B------:R-:W-:Y:S05]  /*a210*/  BRA `(.L_x_198) ;  /* 0xffffffac00307947 */ /* 0x000fea000383ffff */
.L_x_99:
[----:B------:R-:W-:Y:S07]  /*a220*/  MOV R0, UR7 ;  /* 0x0000000700007c02 */ /* 0x000fee0008000f00 */
.L_x_199:
[----:B-1----:R1:W2:Y:S02]  /*a230*/  SYNCS.PHASECHK.TRANS64.TRYWAIT P0, [R0+URZ+0xb8], R14 ;  /* 0x0000b80e000075a7 */ /* 0x0022a400080011ff */
[----:B--2---:R-:W-:Y:S05]  /*a240*/  @!P0 NANOSLEEP.SYNCS 0x989680 ;  /* 0x009896800000895d */ /* 0x004fea0003900000 */
[----:B------:R-:W2:Y:S02]  /*a250*/  @!P0 SYNCS.PHASECHK.TRANS64 P0, [R0+URZ+0xb8], R14 ;  /* 0x0000b80e000085a7 */ /* 0x000ea400080010ff */
[----:B--2---:R-:W-:Y:S05]  /*a260*/  @!P0 BRA `(.L_x_199) ;  /* 0xfffffffc00f08947 */ /* 0x004fea000383ffff */
[----:B------:R-:W-:Y:S05]  /*a270*/  BRA `(.L_x_200) ;  /* 0xffffffac00b47947 */ /* 0x000fea000383ffff */
.L_x_101:
[----:B------:R-:W-:-:S07]  /*a280*/  MOV R0, UR7 ;  /* 0x0000000700007c02 */ /* 0x000fce0008000f00 */
.L_x_201:
[----:B-1----:R1:W4:Y:S02]  /*a290*/  SYNCS.PHASECHK.TRANS64.TRYWAIT P0, [R0+URZ+0xa0], R2 ;  /* 0x0000a002000075a7 */ /* 0x00232400080011ff */
[----:B----4-:R-:W-:Y:S05]  /*a2a0*/  @!P0 NANOSLEEP.SYNCS 0x989680 ;  /* 0x009896800000895d */ /* 0x010fea0003900000 */
[----:B------:R-:W4:Y:S02]  /*a2b0*/  @!P0 SYNCS.PHASECHK.TRANS64 P0, [R0+URZ+0xa0], R2 ;  /* 0x0000a002000085a7 */ /* 0x000f2400080010ff */
[----:B----4-:R-:W-:Y:S05]  /*a2c0*/  @!P0 BRA `(.L_x_201) ;  /* 0xfffffffc00f08947 */ /* 0x010fea000383ffff */
[----:B------:R-:W-:Y:S05]  /*a2d0*/  BRA `(.L_x_202) ;  /* 0xffffffb000247947 */ /* 0x000fea000383ffff */
.L_x_102:
[----:B-1----:R-:W-:-:S07]  /*a2e0*/  MOV R0, UR7 ;  /* 0x0000000700007c02 */ /* 0x002fce0008000f00 */
.L_x_203:
[----:B-1----:R1:W4:Y:S02]  /*a2f0*/  SYNCS.PHASECHK.TRANS64.TRYWAIT P0, [R0+URZ+0xa8], R2 ;  /* 0x0000a802000075a7 */ /* 0x00232400080011ff */
[----:B----4-:R-:W-:Y:S05]  /*a300*/  @!P0 NANOSLEEP.SYNCS 0x989680 ;  /* 0x009896800000895d */ /* 0x010fea0003900000 */
[----:B------:R-:W4:Y:S02]  /*a310*/  @!P0 SYNCS.PHASECHK.TRANS64 P0, [R0+URZ+0xa8], R2 ;  /* 0x0000a802000085a7 */ /* 0x000f2400080010ff */
[----:B----4-:R-:W-:Y:S05]  /*a320*/  @!P0 BRA `(.L_x_203) ;  /* 0xfffffffc00f08947 */ /* 0x010fea000383ffff */
[----:B------:R-:W-:Y:S05]  /*a330*/  BRA `(.L_x_204) ;  /* 0xffffffb000147947 */ /* 0x000fea000383ffff */
.L_x_103:
[----:B-1----:R-:W-:-:S07]  /*a340*/  MOV R0, UR7 ;  /* 0x0000000700007c02 */ /* 0x002fce0008000f00 */
.L_x_205:
[----:B-1----:R1:W4:Y:S02]  /*a350*/  SYNCS.PHASECHK.TRANS64.TRYWAIT P0, [R0+URZ+0xb0], R2 ;  /* 0x0000b002000075a7 */ /* 0x00232400080011ff */
[----:B----4-:R-:W-:Y:S05]  /*a360*/  @!P0 NANOSLEEP.SYNCS 0x989680 ;  /* 0x009896800000895d */ /* 0x010fea0003900000 */
[----:B------:R-:W4:Y:S02]  /*a370*/  @!P0 SYNCS.PHASECHK.TRANS64 P0, [R0+URZ+0xb0], R2 ;  /* 0x0000b002000085a7 */ /* 0x000f2400080010ff */
[----:B----4-:R-:W-:Y:S05]  /*a380*/  @!P0 BRA `(.L_x_205) ;  /* 0xfffffffc00f08947 */ /* 0x010fea000383ffff */
[----:B------:R-:W-:Y:S05]  /*a390*/  BRA `(.L_x_206) ;  /* 0xffffffb000047947 */ /* 0x000fea000383ffff */
.L_x_105:
[----:B--2---:R2:W4:Y:S02]  /*a3a0*/  SYNCS.PHASECHK.TRANS64.TRYWAIT P0, [R0+URZ+0xd0], R2 ;  /* 0x0000d002000075a7 */ /* 0x00452400080011ff */
[----:B----4-:R-:W-:Y:S05]  /*a3b0*/  @!P0 NANOSLEEP.SYNCS 0x989680 ;  /* 0x009896800000895d */ /* 0x010fea0003900000 */
[----:B------:R-:W4:Y:S02]  /*a3c0*/  @!P0 SYNCS.PHASECHK.TRANS64 P0, [R0+URZ+0xd0], R2 ;  /* 0x0000d002000085a7 */ /* 0x000f2400080010ff */
[----:B----4-:R-:W-:Y:S05]  /*a3d0*/  @!P0 BRA `(.L_x_105) ;  /* 0xfffffffc00f08947 */ /* 0x010fea000383ffff */
[----:B------:R-:W-:Y:S05]  /*a3e0*/  BRA `(.L_x_207) ;  /* 0xffffffb000cc7947 */ /* 0x000fea000383ffff */
.L_x_116:
[----:B-1----:R-:W-:Y:S04]  /*a3f0*/  MOV R2, UR48 ;  /* 0x0000003000027c02 */ /* 0x002fe80008000f00 */
[----:B------:R1:W3:Y:S03]  /*a400*/  SYNCS.PHASECHK.TRANS64.TRYWAIT P1, [R2+URZ+0x80], R3 ;  /* 0x00008003020075a7 */ /* 0x0002e600080211ff */
[----:B---3--:R-:W-:Y:S05]  /*a410*/  @!P1 NANOSLEEP.SYNCS 0x989680 ;  /* 0x009896800000995d */ /* 0x008fea0003900000 */
[----:B------:R-:W3:Y:S02]  /*a420*/  @!P1 SYNCS.PHASECHK.TRANS64 P1, [R2+URZ+0x80], R3 ;  /* 0x00008003020095a7 */ /* 0x000ee400080210ff */
[----:B---3--:R-:W-:Y:S05]  /*a430*/  @!P1 BRA `(.L_x_116) ;  /* 0xfffffffc00ec9947 */ /* 0x008fea000383ffff */
[----:B------:R-:W-:Y:S05]  /*a440*/  BRA `(.L_x_115) ;  /* 0xffffffbc00d87947 */ /* 0x000fea000383ffff */
.L_x_118:
[----:B-1----:R1:W4:Y:S02]  /*a450*/  SYNCS.PHASECHK.TRANS64.TRYWAIT P0, [R112+URZ+0xf0], R0 ;  /* 0x0000f000700075a7 */ /* 0x00232400080011ff */
[----:B----4-:R-:W-:Y:S05]  /*a460*/  @!P0 NANOSLEEP.SYNCS 0x989680 ;  /* 0x009896800000895d */ /* 0x010fea0003900000 */
[----:B------:R-:W4:Y:S02]  /*a470*/  @!P0 SYNCS.PHASECHK.TRANS64 P0, [R112+URZ+0xf0], R0 ;  /* 0x0000f000700085a7 */ /* 0x000f2400080010ff */
[----:B----4-:R-:W-:Y:S05]  /*a480*/  @!P0 BRA `(.L_x_118) ;  /* 0xfffffffc00f08947 */ /* 0x010fea000383ffff */
[----:B------:R-:W-:Y:S05]  /*a490*/  BRA `(.L_x_117) ;  /* 0xffffffc000007947 */ /* 0x000fea000383ffff */
.L_x_127:
[----:B--2---:R2:W4:Y:S02]  /*a4a0*/  SYNCS.PHASECHK.TRANS64.TRYWAIT P0, [R2+URZ+0x80], R0 ;  /* 0x00008000020075a7 */ /* 0x00452400080011ff */
[----:B----4-:R-:W-:Y:S05]  /*a4b0*/  @!P0 NANOSLEEP.SYNCS 0x989680 ;  /* 0x009896800000895d */ /* 0x010fea0003900000 */
[----:B------:R-:W4:Y:S02]  /*a4c0*/  @!P0 SYNCS.PHASECHK.TRANS64 P0, [R2+URZ+0x80], R0 ;  /* 0x00008000020085a7 */ /* 0x000f2400080010ff */
[----:B----4-:R-:W-:Y:S05]  /*a4d0*/  @!P0 BRA `(.L_x_127) ;  /* 0xfffffffc00f08947 */ /* 0x010fea000383ffff */
[----:B------:R-:W-:Y:S05]  /*a4e0*/  BRA `(.L_x_126) ;  /* 0xffffffc800dc7947 */ /* 0x000fea000383ffff */
.L_x_135:
[----:B--2---:R2:W4:Y:S02]  /*a4f0*/  SYNCS.PHASECHK.TRANS64.TRYWAIT P0, [R0+URZ+0x80], R6 ;  /* 0x00008006000075a7 */ /* 0x00452400080011ff */
[----:B----4-:R-:W-:Y:S05]  /*a500*/  @!P0 NANOSLEEP.SYNCS 0x989680 ;  /* 0x009896800000895d */ /* 0x010fea0003900000 */
[----:B------:R-:W4:Y:S02]  /*a510*/  @!P0 SYNCS.PHASECHK.TRANS64 P0, [R0+URZ+0x80], R6 ;  /* 0x00008006000085a7 */ /* 0x000f2400080010ff */
[----:B----4-:R-:W-:Y:S05]  /*a520*/  @!P0 BRA `(.L_x_135) ;  /* 0xfffffffc00f08947 */ /* 0x010fea000383ffff */
[----:B------:R-:W-:Y:S05]  /*a530*/  BRA `(.L_x_134) ;  /* 0xffffffd400dc7947 */ /* 0x000fea000383ffff */
.L_x_143:
[----:B--2---:R2:W4:Y:S02]  /*a540*/  SYNCS.PHASECHK.TRANS64.TRYWAIT P0, [R0+URZ+0x80], R5 ;  /* 0x00008005000075a7 */ /* 0x00452400080011ff */
[----:B----4-:R-:W-:Y:S05]  /*a550*/  @!P0 NANOSLEEP.SYNCS 0x989680 ;  /* 0x009896800000895d */ /* 0x010fea0003900000 */
[----:B------:R-:W4:Y:S02]  /*a560*/  @!P0 SYNCS.PHASECHK.TRANS64 P0, [R0+URZ+0x80], R5 ;  /* 0x00008005000085a7 */ /* 0x000f2400080010ff */
[----:B----4-:R-:W-:Y:S05]  /*a570*/  @!P0 BRA `(.L_x_143) ;  /* 0xfffffffc00f08947 */ /* 0x010fea000383ffff */
[----:B------:R-:W-:Y:S05]  /*a580*/  BRA `(.L_x_142) ;  /* 0xffffffe000dc7947 */ /* 0x000fea000383ffff */
        .weak           $__internal_0_$__cuda_sm10x_tcgen05_guardrail_trap_col_being_dealloced_not_returned_by_alloc
        .type           $__internal_0_$__cuda_sm10x_tcgen05_guardrail_trap_col_being_dealloced_not_returned_by_alloc,@function
        .size           $__internal_0_$__cuda_sm10x_tcgen05_guardrail_trap_col_being_dealloced_not_returned_by_alloc,($__internal_1_$__cuda_sm10x_tcgen05_guardrail_trap_phase_invalid_during_alloc - $__internal_0_$__cuda_sm10x_tcgen05_guardrail_trap_col_being_dealloced_not_returned_by_alloc)
$__internal_0_$__cuda_sm10x_tcgen05_guardrail_trap_col_being_dealloced_not_returned_by_alloc:
[----:B------:R-:W-:Y:S05]  /*a590*/  BPT.TRAP 0x1 ;  /* 0x000000040000795c */ /* 0x000fea0000300000 */
[----:B------:R-:W-:-:S04]  /*a5a0*/  HFMA2 R3, -RZ, RZ, 0, 0 ;  /* 0x00000000ff037431 */ /* 0x000fc800000001ff */
[----:B------:R-:W-:Y:S05]  /*a5b0*/  RET.REL.NODEC R2 `(_ZN7cutlass13device_kernelINS_4gemm6kernel13GemmUniversalIN4cute5tupleIJiiiiEEENS1_10collective13CollectiveMmaINS1_35MainloopSm100TmaUmmaWarpSpecializedILi8ELi2ELi4ENS5_IJNS4_1CILi2EEENSA_ILi1EEESC_EEEEENS5_IJNSA_ILi256EEENSA_ILi128EEENSA_ILi64EEEEEENS_10bfloat16_tENS5_IJlSC_lEEESJ_SK_NS4_8TiledMMAINS4_8MMA_AtomIJNS4_26SM100_MMA_F16BF16_2x1SM_SSISJ_SJ_fLi256ELi128ELNS4_4UMMA5MajorE0ELSP_0ELNSO_7ScaleInE0ELSQ_0EEEEEENS4_6LayoutINS5_IJSC_SC_SC_EEENS5_IJNSA_ILi0EEESV_SV_EEEEENS5_IJNS4_10UnderscoreESY_SY_EEEEENS4_18SM100_TMA_2SM_LOADENS4_14ComposedLayoutINS4_7SwizzleILi3ELi4ELi3EEENS4_18smem_ptr_flag_bitsILi16EEENST_INS5_IJNSA_ILi8EEESH_EEENS5_IJSH_SC_EEEEEEEvNS4_8identityES11_S1B_vS1C_EENS_8epilogue10collective18CollectiveEpilogueINS1E_23Sm100TmaWarpSpecializedILi4ELi2ELi32ELb1ELb0EEEJNS5_IJSG_SG_SH_EEENS5_IJNST_ISG_SC_EENST_INSA_ILi32EEESC_EEEEESJ_SK_SJ_SK_NS1E_6fusion15FusionCallbacksIS1I_NS1O_17LinearCombinationISJ_fSJ_fLNS_15FloatRoundStyleE2EEES1J_S1N_JEEENS4_5SM1004TMEM4LOAD26SM100_TMEM_LOAD_32dp32b32xENS4_13SM90_TMA_LOADENS12_INS13_ILi2ELi4ELi3EEES16_NST_INS5_IJS17_S1L_EEENS5_IJS1L_SC_EEEEEEENS4_39AutoVectorizingCopyWithAssumedAlignmentILi128EEENS4_14SM90_TMA_STOREES23_S25_S25_EEEvvEEEEvNT_6ParamsE) ;  /* 0xffffff5802907950 */ /* 0x000fea0003c3ffff */
        .weak           $__internal_1_$__cuda_sm10x_tcgen05_guardrail_trap_phase_invalid_during_alloc
        .type           $__internal_1_$__cuda_sm10x_tcgen05_guardrail_trap_phase_invalid_during_alloc,@function
        .size           $__internal_1_$__cuda_sm10x_tcgen05_guardrail_trap_phase_invalid_during_alloc,($__internal_2_$__cuda_sm10x_tcgen05_guardrail_trap_unallocated_columns_being_dealloced - $__internal_1_$__cuda_sm10x_tcgen05_guardrail_trap_phase_invalid_during_alloc)
$__internal_1_$__cuda_sm10x_tcgen05_guardrail_trap_phase_invalid_during_alloc:
[----:B------:R-:W-:Y:S05]  /*a5c0*/  BPT.TRAP 0x1 ;  /* 0x000000040000795c */ /* 0x000fea0000300000 */
[----:B------:R-:W-:-:S04]  /*a5d0*/  MOV R3, 0x0 ;  /* 0x0000000000037802 */ /* 0x000fc80000000f00 */
[----:B------:R-:W-:Y:S05]  /*a5e0*/  RET.REL.NODEC R2 `(_ZN7cutlass13device_kernelINS_4gemm6kernel13GemmUniversalIN4cute5tupleIJiiiiEEENS1_10collective13CollectiveMmaINS1_35MainloopSm100TmaUmmaWarpSpecializedILi8ELi2ELi4ENS5_IJNS4_1CILi2EEENSA_ILi1EEESC_EEEEENS5_IJNSA_ILi256EEENSA_ILi128EEENSA_ILi64EEEEEENS_10bfloat16_tENS5_IJlSC_lEEESJ_SK_NS4_8TiledMMAINS4_8MMA_AtomIJNS4_26SM100_MMA_F16BF16_2x1SM_SSISJ_SJ_fLi256ELi128ELNS4_4UMMA5MajorE0ELSP_0ELNSO_7ScaleInE0ELSQ_0EEEEEENS4_6LayoutINS5_IJSC_SC_SC_EEENS5_IJNSA_ILi0EEESV_SV_EEEEENS5_IJNS4_10UnderscoreESY_SY_EEEEENS4_18SM100_TMA_2SM_LOADENS4_14ComposedLayoutINS4_7SwizzleILi3ELi4ELi3EEENS4_18smem_ptr_flag_bitsILi16EEENST_INS5_IJNSA_ILi8EEESH_EEENS5_IJSH_SC_EEEEEEEvNS4_8identityES11_S1B_vS1C_EENS_8epilogue10collective18CollectiveEpilogueINS1E_23Sm100TmaWarpSpecializedILi4ELi2ELi32ELb1ELb0EEEJNS5_IJSG_SG_SH_EEENS5_IJNST_ISG_SC_EENST_INSA_ILi32EEESC_EEEEESJ_SK_SJ_SK_NS1E_6fusion15FusionCallbacksIS1I_NS1O_17LinearCombinationISJ_fSJ_fLNS_15FloatRoundStyleE2EEES1J_S1N_JEEENS4_5SM1004TMEM4LOAD26SM100_TMEM_LOAD_32dp32b32xENS4_13SM90_TMA_LOADENS12_INS13_ILi2ELi4ELi3EEES16_NST_INS5_IJS17_S1L_EEENS5_IJS1L_SC_EEEEEEENS4_39AutoVectorizingCopyWithAssumedAlignmentILi128EEENS4_14SM90_TMA_STOREES23_S25_S25_EEEvvEEEEvNT_6ParamsE) ;  /* 0xffffff5802847950 */ /* 0x000fea0003c3ffff */
        .weak           $__internal_2_$__cuda_sm10x_tcgen05_guardrail_trap_unallocated_columns_being_dealloced
        .type           $__internal_2_$__cuda_sm10x_tcgen05_guardrail_trap_unallocated_columns_being_dealloced,@function
        .size           $__internal_2_$__cuda_sm10x_tcgen05_guardrail_trap_unallocated_columns_being_dealloced,(.L_x_209 - $__internal_2_$__cuda_sm10x_tcgen05_guardrail_trap_unallocated_columns_being_dealloced)
$__internal_2_$__cuda_sm10x_tcgen05_guardrail_trap_unallocated_columns_being_dealloced:
[----:B------:R-:W-:Y:S05]  /*a5f0*/  BPT.TRAP 0x1 ;  /* 0x000000040000795c */ /* 0x000fea0000300000 */
[----:B------:R-:W-:-:S04]  /*a600*/  HFMA2 R3, -RZ, RZ, 0, 0 ;  /* 0x00000000ff037431 */ /* 0x000fc800000001ff */
[----:B------:R-:W-:Y:S05]  /*a610*/  RET.REL.NODEC R2 `(_ZN7cutlass13device_kernelINS_4gemm6kernel13GemmUniversalIN4cute5tupleIJiiiiEEENS1_10collective13CollectiveMmaINS1_35MainloopSm100TmaUmmaWarpSpecializedILi8ELi2ELi4ENS5_IJNS4_1CILi2EEENSA_ILi1EEESC_EEEEENS5_IJNSA_ILi256EEENSA_ILi128EEENSA_ILi64EEEEEENS_10bfloat16_tENS5_IJlSC_lEEESJ_SK_NS4_8TiledMMAINS4_8MMA_AtomIJNS4_26SM100_MMA_F16BF16_2x1SM_SSISJ_SJ_fLi256ELi128ELNS4_4UMMA5MajorE0ELSP_0ELNSO_7ScaleInE0ELSQ_0EEEEEENS4_6LayoutINS5_IJSC_SC_SC_EEENS5_IJNSA_ILi0EEESV_SV_EEEEENS5_IJNS4_10UnderscoreESY_SY_EEEEENS4_18SM100_TMA_2SM_LOADENS4_14ComposedLayoutINS4_7SwizzleILi3ELi4ELi3EEENS4_18smem_ptr_flag_bitsILi16EEENST_INS5_IJNSA_ILi8EEESH_EEENS5_IJSH_SC_EEEEEEEvNS4_8identityES11_S1B_vS1C_EENS_8epilogue10collective18CollectiveEpilogueINS1E_23Sm100TmaWarpSpecializedILi4ELi2ELi32ELb1ELb0EEEJNS5_IJSG_SG_SH_EEENS5_IJNST_ISG_SC_EENST_INSA_ILi32EEESC_EEEEESJ_SK_SJ_SK_NS1E_6fusion15FusionCallbacksIS1I_NS1O_17LinearCombinationISJ_fSJ_fLNS_15FloatRoundStyleE2EEES1J_S1N_JEEENS4_5SM1004TMEM4LOAD26SM100_TMEM_LOAD_32dp32b32xENS4_13SM90_TMA_LOADENS12_INS13_ILi2ELi4ELi3EEES16_NST_INS5_IJS17_S1L_EEENS5_IJS1L_SC_EEEEEEENS4_39AutoVectorizingCopyWithAssumedAlignmentILi128EEENS4_14SM90_TMA_STOREES23_S25_S25_EEEvvEEEEvNT_6ParamsE) ;  /* 0xffffff5802787950 */ /* 0x000fea0003c3ffff */
.L_x_208:
[----:B------:R-:W-:-:S00]  /*a620*/  BRA `(.L_x_208) ;  /* 0xfffffffc00fc7947 */ /* 0x000fc0000383ffff */
[----:B------:R-:W-:-:S00]  /*a630*/  NOP ;  /* 0x0000000000007918 */ /* 0x000fc00000000000 */
        /* <DEDUP_REMOVED lines=12> */
.L_x_209:


//--------------------- .nv.global.init           --------------------------
	.section	.nv.global.init,"aw",@progbits
.nv.global.init:
	.type		$str$27,@object
	.size		$str$27,($str$28 - $str$27)
$str$27:
        /*0000*/ 	.byte	0x28, 0x61, 0x64, 0x64, 0x72, 0x65, 0x73, 0x73, 0x20, 0x26, 0x20, 0x6d, 0x61, 0x73, 0x6b, 0x29
        /*0010*/ 	.byte	0x20, 0x3d, 0x3d, 0x20, 0x30, 0x00
	.type		$str$28,@object
	.size		$str$28,($str$26 - $str$28)
$str$28:
        /*0016*/ 	.byte	0x2f, 0x74, 0x6d, 0x70, 0x2f, 0x63, 0x75, 0x74, 0x6c, 0x61, 0x73, 0x73, 0x5f, 0x73, 0x77, 0x65
        /*0026*/ 	.byte	0x65, 0x70, 0x5f, 0x73, 0x72, 0x63, 0x2f, 0x69, 0x6e, 0x63, 0x6c, 0x75, 0x64, 0x65, 0x2f, 0x63
        /*0036*/ 	.byte	0x75, 0x74, 0x65, 0x2f, 0x70, 0x6f, 0x69, 0x6e, 0x74, 0x65, 0x72, 0x5f, 0x66, 0x6c, 0x61, 0x67
        /*0046*/ 	.byte	0x67, 0x65, 0x64, 0x2e, 0x68, 0x70, 0x70, 0x00
	.type		$str$26,@object
	.size		$str$26,($str$25 - $str$26)
$str$26:
        /*004e*/ 	.byte	0x2f, 0x74, 0x6d, 0x70, 0x2f, 0x63, 0x75, 0x74, 0x6c, 0x61, 0x73, 0x73, 0x5f, 0x73, 0x77, 0x65
        /*005e*/ 	.byte	0x65, 0x70, 0x5f, 0x73, 0x72, 0x63, 0x2f, 0x69, 0x6e, 0x63, 0x6c, 0x75, 0x64, 0x65, 0x2f, 0x63
        /*006e*/ 	.byte	0x75, 0x74, 0x65, 0x2f, 0x61, 0x74, 0x6f, 0x6d, 0x2f, 0x63, 0x6f, 0x70, 0x79, 0x5f, 0x74, 0x72
        /*007e*/ 	.byte	0x61, 0x69, 0x74, 0x73, 0x5f, 0x73, 0x6d, 0x31, 0x30, 0x30, 0x2e, 0x68, 0x70, 0x70, 0x00
	.type		$str$25,@object
	.size		$str$25,(__unnamed_1 - $str$25)
$str$25:
        /*008d*/ 	.byte	0x28, 0x28, 0x75, 0x69, 0x6e, 0x74, 0x33, 0x32, 0x5f, 0x74, 0x28, 0x74, 0x68, 0x72, 0x65, 0x61
        /*009d*/ 	.byte	0x64, 0x49, 0x64, 0x78, 0x2e, 0x78, 0x29, 0x20, 0x2f, 0x20, 0x33, 0x32, 0x29, 0x20, 0x25, 0x20
        /*00ad*/ 	.byte	0x34, 0x29, 0x20, 0x3d, 0x3d, 0x20, 0x28, 0x28, 0x28, 0x74, 0x6d, 0x65, 0x6d, 0x5f, 0x61, 0x64
        /*00bd*/ 	.byte	0x64, 0x72, 0x20, 0x3e, 0x3e, 0x20, 0x31, 0x36, 0x29, 0x20, 0x2f, 0x20, 0x33, 0x32, 0x29, 0x20
        /*00cd*/ 	.byte	0x25, 0x20, 0x34, 0x29, 0x00
	.type		__unnamed_1,@object
	.size		__unnamed_1,(__unnamed_2 - __unnamed_1)
__unnamed_1:
        /*00d2*/ 	.byte	0x61, 0x75, 0x74, 0x6f, 0x20, 0x63, 0x75, 0x74, 0x65, 0x3a, 0x3a, 0x61, 0x73, 0x5f, 0x70, 0x6f
        /* <DEDUP_REMOVED lines=24> */
        /*0262*/ 	.byte	0x34, 0x30, 0x39, 0x36, 0x3e, 0x3e, 0x3e, 0x3e, 0x5d, 0x00
	.type		__unnamed_2,@object
	.size		__unnamed_2,(.L_2 - __unnamed_2)
__unnamed_2:
        /* <DEDUP_REMOVED lines=42> */
        /*050c*/ 	.byte	0x3e, 0x3e, 0x5d, 0x00
.L_2:


//--------------------- .nv.shared._ZN7cutlass13device_kernelINS_4gemm6kernel13GemmUniversalIN4cute5tupleIJiiiiEEENS1_10collective13CollectiveMmaINS1_35MainloopSm100TmaUmmaWarpSpecializedILi8ELi2ELi4ENS5_IJNS4_1CILi2EEENSA_ILi1EEESC_EEEEENS5_IJNSA_ILi256EEENSA_ILi128EEENSA_ILi64EEEEEENS_10bfloat16_tENS5_IJlSC_lEEESJ_SK_NS4_8TiledMMAINS4_8MMA_AtomIJNS4_26SM100_MMA_F16BF16_2x1SM_SSISJ_SJ_fLi256ELi128ELNS4_4UMMA5MajorE0ELSP_0ELNSO_7ScaleInE0ELSQ_0EEEEEENS4_6LayoutINS5_IJSC_SC_SC_EEENS5_IJNSA_ILi0EEESV_SV_EEEEENS5_IJNS4_10UnderscoreESY_SY_EEEEENS4_18SM100_TMA_2SM_LOADENS4_14ComposedLayoutINS4_7SwizzleILi3ELi4ELi3EEENS4_18smem_ptr_flag_bitsILi16EEENST_INS5_IJNSA_ILi8EEESH_EEENS5_IJSH_SC_EEEEEEEvNS4_8identityES11_S1B_vS1C_EENS_8epilogue10collective18CollectiveEpilogueINS1E_23Sm100TmaWarpSpecializedILi4ELi2ELi32ELb1ELb0EEEJNS5_IJSG_SG_SH_EEENS5_IJNST_ISG_SC_EENST_INSA_ILi32EEESC_EEEEESJ_SK_SJ_SK_NS1E_6fusion15FusionCallbacksIS1I_NS1O_17LinearCombinationISJ_fSJ_fLNS_15FloatRoundStyleE2EEES1J_S1N_JEEENS4_5SM1004TMEM4LOAD26SM100_TMEM_LOAD_32dp32b32xENS4_13SM90_TMA_LOADENS12_INS13_ILi2ELi4ELi3EEES16_NST_INS5_IJS17_S1L_EEENS5_IJS1L_SC_EEEEEEENS4_39AutoVectorizingCopyWithAssumedAlignmentILi128EEENS4_14SM90_TMA_STOREES23_S25_S25_EEEvvEEEEvNT_6ParamsE --------------------------
	.section	.nv.shared._ZN7cutlass13device_kernelINS_4gemm6kernel13GemmUniversalIN4cute5tupleIJiiiiEEENS1_10collective13CollectiveMmaINS1_35MainloopSm100TmaUmmaWarpSpecializedILi8ELi2ELi4ENS5_IJNS4_1CILi2EEENSA_ILi1EEESC_EEEEENS5_IJNSA_ILi256EEENSA_ILi128EEENSA_ILi64EEEEEENS_10bfloat16_tENS5_IJlSC_lEEESJ_SK_NS4_8TiledMMAINS4_8MMA_AtomIJNS4_26SM100_MMA_F16BF16_2x1SM_SSISJ_SJ_fLi256ELi128ELNS4_4UMMA5MajorE0ELSP_0ELNSO_7ScaleInE0ELSQ_0EEEEEENS4_6LayoutINS5_IJSC_SC_SC_EEENS5_IJNSA_ILi0EEESV_SV_EEEEENS5_IJNS4_10UnderscoreESY_SY_EEEEENS4_18SM100_TMA_2SM_LOADENS4_14ComposedLayoutINS4_7SwizzleILi3ELi4ELi3EEENS4_18smem_ptr_flag_bitsILi16EEENST_INS5_IJNSA_ILi8EEESH_EEENS5_IJSH_SC_EEEEEEEvNS4_8identityES11_S1B_vS1C_EENS_8epilogue10collective18CollectiveEpilogueINS1E_23Sm100TmaWarpSpecializedILi4ELi2ELi32ELb1ELb0EEEJNS5_IJSG_SG_SH_EEENS5_IJNST_ISG_SC_EENST_INSA_ILi32EEESC_EEEEESJ_SK_SJ_SK_NS1E_6fusion15FusionCallbacksIS1I_NS1O_17LinearCombinationISJ_fSJ_fLNS_15FloatRoundStyleE2EEES1J_S1N_JEEENS4_5SM1004TMEM4LOAD26SM100_TMEM_LOAD_32dp32b32xENS4_13SM90_TMA_LOADENS12_INS13_ILi2ELi4ELi3EEES16_NST_INS5_IJS17_S1L_EEENS5_IJS1L_SC_EEEEEEENS4_39AutoVectorizingCopyWithAssumedAlignmentILi128EEENS4_14SM90_TMA_STOREES23_S25_S25_EEEvvEEEEvNT_6ParamsE,"aw",@nobits
	.sectionflags	@""
	.align	16
	.zero		1024


//--------------------- .nv.shared.reserved.0     --------------------------
	.section	.nv.shared.reserved.0,"aw",@nobits
	.weak		__nv_reservedSMEM_offset_0_alias
	.size		__nv_reservedSMEM_offset_0_alias, 0, 64
	.other		__nv_reservedSMEM_offset_0_alias,@"STO_CUDA_RESERVED_SHARED STV_DEFAULT"
__nv_reservedSMEM_offset_0_alias:
	.zero		0
.nv.shared.reserved.0:
	.zero		64
	.weak		__nv_reservedSMEM_tcgen05_partition
	.type		__nv_reservedSMEM_tcgen05_partition,@object
	.size		__nv_reservedSMEM_tcgen05_partition,(.L_0 - __nv_reservedSMEM_tcgen05_partition)
__nv_reservedSMEM_tcgen05_partition:
	.zero		32
.L_0:


//--------------------- .nv.global                --------------------------
	.section	.nv.global,"aw",@nobits
.nv.global:
	.type		_ZN40_INTERNAL_49a756fb_4_k_cu_156c5d90_198484cute1_E,@object
	.size		_ZN40_INTERNAL_49a756fb_4_k_cu_156c5d90_198484cute1_E,(_ZN40_INTERNAL_49a756fb_4_k_cu_156c5d90_198484cuda3std3__45__cpo6cbeginE - _ZN40_INTERNAL_49a756fb_4_k_cu_156c5d90_198484cute1_E)
_ZN40_INTERNAL_49a756fb_4_k_cu_156c5d90_198484cute1_E:
	.zero		1
	.type		_ZN40_INTERNAL_49a756fb_4_k_cu_156c5d90_198484cuda3std3__45__cpo6cbeginE,@object
	.size		_ZN40_INTERNAL_49a756fb_4_k_cu_156c5d90_198484cuda3std3__45__cpo6cbeginE,(_ZN40_INTERNAL_49a756fb_4_k_cu_156c5d90_198484cuda3std3__48in_placeE - _ZN40_INTERNAL_49a756fb_4_k_cu_156c5d90_198484cuda3std3__45__cpo6cbeginE)
_ZN40_INTERNAL_49a756fb_4_k_cu_156c5d90_198484cuda3std3__45__cpo6cbeginE:
	.zero		1
	.type		_ZN40_INTERNAL_49a756fb_4_k_cu_156c5d90_198484cuda3std3__48in_placeE,@object
	.size		_ZN40_INTERNAL_49a756fb_4_k_cu_156c5d90_198484cuda3std3__48in_placeE,(_ZN40_INTERNAL_49a756fb_4_k_cu_156c5d90_198484cuda3std6ranges3__45__cpo9iter_moveE - _ZN40_INTERNAL_49a756fb_4_k_cu_156c5d90_198484cuda3std3__48in_placeE)
_ZN40_INTERNAL_49a756fb_4_k_cu_156c5d90_198484cuda3std3__48in_placeE:
	.zero		1
	.type		_ZN40_INTERNAL_49a756fb_4_k_cu_156c5d90_198484cuda3std6ranges3__45__cpo9iter_moveE,@object
	.size		_ZN40_INTERNAL_49a756fb_4_k_cu_156c5d90_198484cuda3std6ranges3__45__cpo9iter_moveE,(_ZN40_INTERNAL_49a756fb_4_k_cu_156c5d90_198484cuda3std3__45__cpo5beginE - _ZN40_INTERNAL_49a756fb_4_k_cu_156c5d90_198484cuda3std6ranges3__45__cpo9iter_moveE)
_ZN40_INTERNAL_49a756fb_4_k_cu_156c5d90_198484cuda3std6ranges3__45__cpo9iter_moveE:
	.zero		1
	.type		_ZN40_INTERNAL_49a756fb_4_k_cu_156c5d90_198484cuda3std3__45__cpo5beginE,@object
	.size		_ZN40_INTERNAL_49a756fb_4_k_cu_156c5d90_198484cuda3std3__45__cpo5beginE,(_ZN40_INTERNAL_49a756fb_4_k_cu_156c5d90_198484cuda3std3__442_GLOBAL__N__49a756fb_4_k_cu_156c5d90_198486ignoreE - _ZN40_INTERNAL_49a756fb_4_k_cu_156c5d90_198484cuda3std3__45__cpo5beginE)
_ZN40_INTERNAL_49a756fb_4_k_cu_156c5d90_198484cuda3std3__45__cpo5beginE:
	.zero		1
	.type		_ZN40_INTERNAL_49a756fb_4_k_cu_156c5d90_198484cuda3std3__442_GLOBAL__N__49a756fb_4_k_cu_156c5d90_198486ignoreE,@object
	.size		_ZN40_INTERNAL_49a756fb_4_k_cu_156c5d90_198484cuda3std3__442_GLOBAL__N__49a756fb_4_k_cu_156c5d90_198486ignoreE,(_ZN40_INTERNAL_49a756fb_4_k_cu_156c5d90_198484cute7productE - _ZN40_INTERNAL_49a756fb_4_k_cu_156c5d90_198484cuda3std3__442_GLOBAL__N__49a756fb_4_k_cu_156c5d90_198486ignoreE)
_ZN40_INTERNAL_49a756fb_4_k_cu_156c5d90_198484cuda3std3__442_GLOBAL__N__49a756fb_4_k_cu_156c5d90_198486ignoreE:
	.zero		1
	.type		_ZN40_INTERNAL_49a756fb_4_k_cu_156c5d90_198484cute7productE,@object
	.size		_ZN40_INTERNAL_49a756fb_4_k_cu_156c5d90_198484cute7productE,(_ZN40_INTERNAL_49a756fb_4_k_cu_156c5d90_198484cuda3std3__45__cpo3endE - _ZN40_INTERNAL_49a756fb_4_k_cu_156c5d90_198484cute7productE)
_ZN40_INTERNAL_49a756fb_4_k_cu_156c5d90_198484cute7productE:
	.zero		1
	.type		_ZN40_INTERNAL_49a756fb_4_k_cu_156c5d90_198484cuda3std3__45__cpo3endE,@object
	.size		_ZN40_INTERNAL_49a756fb_4_k_cu_156c5d90_198484cuda3std3__45__cpo3endE,(_ZN40_INTERNAL_49a756fb_4_k_cu_156c5d90_198484cuda3std3__419piecewise_constructE - _ZN40_INTERNAL_49a756fb_4_k_cu_156c5d90_198484cuda3std3__45__cpo3endE)
_ZN40_INTERNAL_49a756fb_4_k_cu_156c5d90_198484cuda3std3__45__cpo3endE:
	.zero		1
	.type		_ZN40_INTERNAL_49a756fb_4_k_cu_156c5d90_198484cuda3std3__419piecewise_constructE,@object
	.size		_ZN40_INTERNAL_49a756fb_4_k_cu_156c5d90_198484cuda3std3__419piecewise_constructE,(_ZN40_INTERNAL_49a756fb_4_k_cu_156c5d90_198484cuda3std3__45__cpo4cendE - _ZN40_INTERNAL_49a756fb_4_k_cu_156c5d90_198484cuda3std3__419piecewise_constructE)
_ZN40_INTERNAL_49a756fb_4_k_cu_156c5d90_198484cuda3std3__419piecewise_constructE:
	.zero		1
	.type		_ZN40_INTERNAL_49a756fb_4_k_cu_156c5d90_198484cuda3std3__45__cpo4cendE,@object
	.size		_ZN40_INTERNAL_49a756fb_4_k_cu_156c5d90_198484cuda3std3__45__cpo4cendE,(_ZN40_INTERNAL_49a756fb_4_k_cu_156c5d90_198484cuda3std6ranges3__45__cpo4swapE - _ZN40_INTERNAL_49a756fb_4_k_cu_156c5d90_198484cuda3std3__45__cpo4cendE)
_ZN40_INTERNAL_49a756fb_4_k_cu_156c5d90_198484cuda3std3__45__cpo4cendE:
	.zero		1
	.type		_ZN40_INTERNAL_49a756fb_4_k_cu_156c5d90_198484cuda3std6ranges3__45__cpo4swapE,@object
	.size		_ZN40_INTERNAL_49a756fb_4_k_cu_156c5d90_198484cuda3std6ranges3__45__cpo4swapE,(.L_10 - _ZN40_INTERNAL_49a756fb_4_k_cu_156c5d90_198484cuda3std6ranges3__45__cpo4swapE)
_ZN40_INTERNAL_49a756fb_4_k_cu_156c5d90_198484cuda3std6ranges3__45__cpo4swapE:
	.zero		1
.L_10:


//--------------------- .nv.constant0._ZN7cutlass13device_kernelINS_4gemm6kernel13GemmUniversalIN4cute5tupleIJiiiiEEENS1_10collective13CollectiveMmaINS1_35MainloopSm100TmaUmmaWarpSpecializedILi8ELi2ELi4ENS5_IJNS4_1CILi2EEENSA_ILi1EEESC_EEEEENS5_IJNSA_ILi256EEENSA_ILi128EEENSA_ILi64EEEEEENS_10bfloat16_tENS5_IJlSC_lEEESJ_SK_NS4_8TiledMMAINS4_8MMA_AtomIJNS4_26SM100_MMA_F16BF16_2x1SM_SSISJ_SJ_fLi256ELi128ELNS4_4UMMA5MajorE0ELSP_0ELNSO_7ScaleInE0ELSQ_0EEEEEENS4_6LayoutINS5_IJSC_SC_SC_EEENS5_IJNSA_ILi0EEESV_SV_EEEEENS5_IJNS4_10UnderscoreESY_SY_EEEEENS4_18SM100_TMA_2SM_LOADENS4_14ComposedLayoutINS4_7SwizzleILi3ELi4ELi3EEENS4_18smem_ptr_flag_bitsILi16EEENST_INS5_IJNSA_ILi8EEESH_EEENS5_IJSH_SC_EEEEEEEvNS4_8identityES11_S1B_vS1C_EENS_8epilogue10collective18CollectiveEpilogueINS1E_23Sm100TmaWarpSpecializedILi4ELi2ELi32ELb1ELb0EEEJNS5_IJSG_SG_SH_EEENS5_IJNST_ISG_SC_EENST_INSA_ILi32EEESC_EEEEESJ_SK_SJ_SK_NS1E_6fusion15FusionCallbacksIS1I_NS1O_17LinearCombinationISJ_fSJ_fLNS_15FloatRoundStyleE2EEES1J_S1N_JEEENS4_5SM1004TMEM4LOAD26SM100_TMEM_LOAD_32dp32b32xENS4_13SM90_TMA_LOADENS12_INS13_ILi2ELi4ELi3EEES16_NST_INS5_IJS17_S1L_EEENS5_IJS1L_SC_EEEEEEENS4_39AutoVectorizingCopyWithAssumedAlignmentILi128EEENS4_14SM90_TMA_STOREES23_S25_S25_EEEvvEEEEvNT_6ParamsE --------------------------
	.section	.nv.constant0._ZN7cutlass13device_kernelINS_4gemm6kernel13GemmUniversalIN4cute5tupleIJiiiiEEENS1_10collective13CollectiveMmaINS1_35MainloopSm100TmaUmmaWarpSpecializedILi8ELi2ELi4ENS5_IJNS4_1CILi2EEENSA_ILi1EEESC_EEEEENS5_IJNSA_ILi256EEENSA_ILi128EEENSA_ILi64EEEEEENS_10bfloat16_tENS5_IJlSC_lEEESJ_SK_NS4_8TiledMMAINS4_8MMA_AtomIJNS4_26SM100_MMA_F16BF16_2x1SM_SSISJ_SJ_fLi256ELi128ELNS4_4UMMA5MajorE0ELSP_0ELNSO_7ScaleInE0ELSQ_0EEEEEENS4_6LayoutINS5_IJSC_SC_SC_EEENS5_IJNSA_ILi0EEESV_SV_EEEEENS5_IJNS4_10UnderscoreESY_SY_EEEEENS4_18SM100_TMA_2SM_LOADENS4_14ComposedLayoutINS4_7SwizzleILi3ELi4ELi3EEENS4_18smem_ptr_flag_bitsILi16EEENST_INS5_IJNSA_ILi8EEESH_EEENS5_IJSH_SC_EEEEEEEvNS4_8identityES11_S1B_vS1C_EENS_8epilogue10collective18CollectiveEpilogueINS1E_23Sm100TmaWarpSpecializedILi4ELi2ELi32ELb1ELb0EEEJNS5_IJSG_SG_SH_EEENS5_IJNST_ISG_SC_EENST_INSA_ILi32EEESC_EEEEESJ_SK_SJ_SK_NS1E_6fusion15FusionCallbacksIS1I_NS1O_17LinearCombinationISJ_fSJ_fLNS_15FloatRoundStyleE2EEES1J_S1N_JEEENS4_5SM1004TMEM4LOAD26SM100_TMEM_LOAD_32dp32b32xENS4_13SM90_TMA_LOADENS12_INS13_ILi2ELi4ELi3EEES16_NST_INS5_IJS17_S1L_EEENS5_IJS1L_SC_EEEEEEENS4_39AutoVectorizingCopyWithAssumedAlignmentILi128EEENS4_14SM90_TMA_STOREES23_S25_S25_EEEvvEEEEvNT_6ParamsE,"a",@progbits
	.sectionflags	@""
	.align	4
.nv.constant0._ZN7cutlass13device_kernelINS_4gemm6kernel13GemmUniversalIN4cute5tupleIJiiiiEEENS1_10collective13CollectiveMmaINS1_35MainloopSm100TmaUmmaWarpSpecializedILi8ELi2ELi4ENS5_IJNS4_1CILi2EEENSA_ILi1EEESC_EEEEENS5_IJNSA_ILi256EEENSA_ILi128EEENSA_ILi64EEEEEENS_10bfloat16_tENS5_IJlSC_lEEESJ_SK_NS4_8TiledMMAINS4_8MMA_AtomIJNS4_26SM100_MMA_F16BF16_2x1SM_SSISJ_SJ_fLi256ELi128ELNS4_4UMMA5MajorE0ELSP_0ELNSO_7ScaleInE0ELSQ_0EEEEEENS4_6LayoutINS5_IJSC_SC_SC_EEENS5_IJNSA_ILi0EEESV_SV_EEEEENS5_IJNS4_10UnderscoreESY_SY_EEEEENS4_18SM100_TMA_2SM_LOADENS4_14ComposedLayoutINS4_7SwizzleILi3ELi4ELi3EEENS4_18smem_ptr_flag_bitsILi16EEENST_INS5_IJNSA_ILi8EEESH_EEENS5_IJSH_SC_EEEEEEEvNS4_8identityES11_S1B_vS1C_EENS_8epilogue10collective18CollectiveEpilogueINS1E_23Sm100TmaWarpSpecializedILi4ELi2ELi32ELb1ELb0EEEJNS5_IJSG_SG_SH_EEENS5_IJNST_ISG_SC_EENST_INSA_ILi32EEESC_EEEEESJ_SK_SJ_SK_NS1E_6fusion15FusionCallbacksIS1I_NS1O_17LinearCombinationISJ_fSJ_fLNS_15FloatRoundStyleE2EEES1J_S1N_JEEENS4_5SM1004TMEM4LOAD26SM100_TMEM_LOAD_32dp32b32xENS4_13SM90_TMA_LOADENS12_INS13_ILi2ELi4ELi3EEES16_NST_INS5_IJS17_S1L_EEENS5_IJS1L_SC_EEEEEEENS4_39AutoVectorizingCopyWithAssumedAlignmentILi128EEENS4_14SM90_TMA_STOREES23_S25_S25_EEEvvEEEEvNT_6ParamsE:
	.zero		2944


//--------------------- SYMBOLS --------------------------

	.type		.nv.reservedSmem.offset0,@object
	.size		.nv.reservedSmem.offset0,0x4
	.type		.nv.reservedSmem.cap,@object
	.size		.nv.reservedSmem.cap,0x4
	.type		__assertfail,@function
